//
// Generated by NVIDIA NVVM Compiler
//
// Compiler Build ID: CL-36424714
// Cuda compilation tools, release 13.0, V13.0.88
// Based on NVVM 20.0.0
//

.version 9.0
.target sm_100
.address_size 64

	// .globl	_Z24spectral_centroid_kernelPKfPfiiiif

.visible .entry _Z24spectral_centroid_kernelPKfPfiiiif(
	.param .u64 .ptr .align 1 _Z24spectral_centroid_kernelPKfPfiiiif_param_0,
	.param .u64 .ptr .align 1 _Z24spectral_centroid_kernelPKfPfiiiif_param_1,
	.param .u32 _Z24spectral_centroid_kernelPKfPfiiiif_param_2,
	.param .u32 _Z24spectral_centroid_kernelPKfPfiiiif_param_3,
	.param .u32 _Z24spectral_centroid_kernelPKfPfiiiif_param_4,
	.param .u32 _Z24spectral_centroid_kernelPKfPfiiiif_param_5,
	.param .f32 _Z24spectral_centroid_kernelPKfPfiiiif_param_6
)
{
	.reg .pred 	%p<13>;
	.reg .b32 	%r<76>;
	.reg .b32 	%f<164>;
	.reg .b64 	%rd<15>;

	ld.param.u64 	%rd3, [_Z24spectral_centroid_kernelPKfPfiiiif_param_0];
	ld.param.u64 	%rd2, [_Z24spectral_centroid_kernelPKfPfiiiif_param_1];
	ld.param.u32 	%r29, [_Z24spectral_centroid_kernelPKfPfiiiif_param_2];
	ld.param.u32 	%r27, [_Z24spectral_centroid_kernelPKfPfiiiif_param_3];
	ld.param.u32 	%r28, [_Z24spectral_centroid_kernelPKfPfiiiif_param_4];
	ld.param.f32 	%f27, [_Z24spectral_centroid_kernelPKfPfiiiif_param_6];
	cvta.to.global.u64 	%rd1, %rd3;
	mov.u32 	%r30, %ctaid.y;
	mov.u32 	%r31, %ntid.y;
	mov.u32 	%r32, %tid.y;
	mad.lo.s32 	%r1, %r30, %r31, %r32;
	mov.u32 	%r33, %ctaid.x;
	mov.u32 	%r34, %ntid.x;
	mov.u32 	%r35, %tid.x;
	mad.lo.s32 	%r2, %r33, %r34, %r35;
	setp.ge.s32 	%p1, %r1, %r29;
	setp.ge.s32 	%p2, %r2, %r27;
	or.pred  	%p3, %p1, %p2;
	@%p3 bra 	$L__BB0_15;
	mad.lo.s32 	%r3, %r27, %r1, %r2;
	setp.lt.s32 	%p4, %r28, -1;
	mov.f32 	%f162, 0f00000000;
	mov.f32 	%f163, %f162;
	@%p4 bra 	$L__BB0_14;
	shr.u32 	%r37, %r28, 31;
	add.s32 	%r38, %r28, %r37;
	shr.s32 	%r39, %r38, 1;
	add.s32 	%r4, %r39, 1;
	mad.lo.s32 	%r5, %r3, %r39, %r3;
	and.b32  	%r6, %r4, 15;
	setp.lt.u32 	%p5, %r39, 15;
	mov.f32 	%f163, 0f00000000;
	mov.b32 	%r71, 0;
	mov.f32 	%f162, %f163;
	@%p5 bra 	$L__BB0_5;
	and.b32  	%r71, %r4, -16;
	mov.f32 	%f163, 0f00000000;
	mov.b32 	%r69, 0;
	mov.u32 	%r68, %r5;
$L__BB0_4:
	.pragma "nounroll";
	mul.wide.s32 	%rd4, %r68, 4;
	add.s64 	%rd5, %rd1, %rd4;
	ld.global.f32 	%f32, [%rd5];
	add.f32 	%f33, %f162, %f32;
	cvt.rn.f32.u32 	%f34, %r69;
	fma.rn.f32 	%f35, %f32, %f34, %f163;
	ld.global.f32 	%f36, [%rd5+4];
	add.f32 	%f37, %f33, %f36;
	add.s32 	%r41, %r69, 1;
	cvt.rn.f32.u32 	%f38, %r41;
	fma.rn.f32 	%f39, %f36, %f38, %f35;
	ld.global.f32 	%f40, [%rd5+8];
	add.f32 	%f41, %f37, %f40;
	add.s32 	%r42, %r69, 2;
	cvt.rn.f32.u32 	%f42, %r42;
	fma.rn.f32 	%f43, %f40, %f42, %f39;
	ld.global.f32 	%f44, [%rd5+12];
	add.f32 	%f45, %f41, %f44;
	add.s32 	%r43, %r69, 3;
	cvt.rn.f32.u32 	%f46, %r43;
	fma.rn.f32 	%f47, %f44, %f46, %f43;
	ld.global.f32 	%f48, [%rd5+16];
	add.f32 	%f49, %f45, %f48;
	add.s32 	%r44, %r69, 4;
	cvt.rn.f32.u32 	%f50, %r44;
	fma.rn.f32 	%f51, %f48, %f50, %f47;
	ld.global.f32 	%f52, [%rd5+20];
	add.f32 	%f53, %f49, %f52;
	add.s32 	%r45, %r69, 5;
	cvt.rn.f32.u32 	%f54, %r45;
	fma.rn.f32 	%f55, %f52, %f54, %f51;
	ld.global.f32 	%f56, [%rd5+24];
	add.f32 	%f57, %f53, %f56;
	add.s32 	%r46, %r69, 6;
	cvt.rn.f32.u32 	%f58, %r46;
	fma.rn.f32 	%f59, %f56, %f58, %f55;
	ld.global.f32 	%f60, [%rd5+28];
	add.f32 	%f61, %f57, %f60;
	add.s32 	%r47, %r69, 7;
	cvt.rn.f32.u32 	%f62, %r47;
	fma.rn.f32 	%f63, %f60, %f62, %f59;
	ld.global.f32 	%f64, [%rd5+32];
	add.f32 	%f65, %f61, %f64;
	add.s32 	%r48, %r69, 8;
	cvt.rn.f32.u32 	%f66, %r48;
	fma.rn.f32 	%f67, %f64, %f66, %f63;
	ld.global.f32 	%f68, [%rd5+36];
	add.f32 	%f69, %f65, %f68;
	add.s32 	%r49, %r69, 9;
	cvt.rn.f32.u32 	%f70, %r49;
	fma.rn.f32 	%f71, %f68, %f70, %f67;
	ld.global.f32 	%f72, [%rd5+40];
	add.f32 	%f73, %f69, %f72;
	add.s32 	%r50, %r69, 10;
	cvt.rn.f32.u32 	%f74, %r50;
	fma.rn.f32 	%f75, %f72, %f74, %f71;
	ld.global.f32 	%f76, [%rd5+44];
	add.f32 	%f77, %f73, %f76;
	add.s32 	%r51, %r69, 11;
	cvt.rn.f32.u32 	%f78, %r51;
	fma.rn.f32 	%f79, %f76, %f78, %f75;
	ld.global.f32 	%f80, [%rd5+48];
	add.f32 	%f81, %f77, %f80;
	add.s32 	%r52, %r69, 12;
	cvt.rn.f32.u32 	%f82, %r52;
	fma.rn.f32 	%f83, %f80, %f82, %f79;
	ld.global.f32 	%f84, [%rd5+52];
	add.f32 	%f85, %f81, %f84;
	add.s32 	%r53, %r69, 13;
	cvt.rn.f32.u32 	%f86, %r53;
	fma.rn.f32 	%f87, %f84, %f86, %f83;
	ld.global.f32 	%f88, [%rd5+56];
	add.f32 	%f89, %f85, %f88;
	add.s32 	%r54, %r69, 14;
	cvt.rn.f32.u32 	%f90, %r54;
	fma.rn.f32 	%f91, %f88, %f90, %f87;
	ld.global.f32 	%f92, [%rd5+60];
	add.f32 	%f162, %f89, %f92;
	add.s32 	%r55, %r69, 15;
	cvt.rn.f32.u32 	%f93, %r55;
	fma.rn.f32 	%f163, %f92, %f93, %f91;
	add.s32 	%r68, %r68, 16;
	add.s32 	%r69, %r69, 16;
	setp.ne.s32 	%p6, %r69, %r71;
	@%p6 bra 	$L__BB0_4;
$L__BB0_5:
	setp.eq.s32 	%p7, %r6, 0;
	@%p7 bra 	$L__BB0_14;
	and.b32  	%r13, %r4, 7;
	setp.lt.u32 	%p8, %r6, 8;
	@%p8 bra 	$L__BB0_8;
	add.s32 	%r56, %r71, %r5;
	mul.wide.s32 	%rd6, %r56, 4;
	add.s64 	%rd7, %rd1, %rd6;
	ld.global.f32 	%f95, [%rd7];
	add.f32 	%f96, %f162, %f95;
	cvt.rn.f32.u32 	%f97, %r71;
	fma.rn.f32 	%f98, %f95, %f97, %f163;
	add.s32 	%r57, %r71, 1;
	ld.global.f32 	%f99, [%rd7+4];
	add.f32 	%f100, %f96, %f99;
	cvt.rn.f32.u32 	%f101, %r57;
	fma.rn.f32 	%f102, %f99, %f101, %f98;
	add.s32 	%r58, %r71, 2;
	ld.global.f32 	%f103, [%rd7+8];
	add.f32 	%f104, %f100, %f103;
	cvt.rn.f32.u32 	%f105, %r58;
	fma.rn.f32 	%f106, %f103, %f105, %f102;
	add.s32 	%r59, %r71, 3;
	ld.global.f32 	%f107, [%rd7+12];
	add.f32 	%f108, %f104, %f107;
	cvt.rn.f32.u32 	%f109, %r59;
	fma.rn.f32 	%f110, %f107, %f109, %f106;
	add.s32 	%r60, %r71, 4;
	ld.global.f32 	%f111, [%rd7+16];
	add.f32 	%f112, %f108, %f111;
	cvt.rn.f32.u32 	%f113, %r60;
	fma.rn.f32 	%f114, %f111, %f113, %f110;
	add.s32 	%r61, %r71, 5;
	ld.global.f32 	%f115, [%rd7+20];
	add.f32 	%f116, %f112, %f115;
	cvt.rn.f32.u32 	%f117, %r61;
	fma.rn.f32 	%f118, %f115, %f117, %f114;
	add.s32 	%r62, %r71, 6;
	ld.global.f32 	%f119, [%rd7+24];
	add.f32 	%f120, %f116, %f119;
	cvt.rn.f32.u32 	%f121, %r62;
	fma.rn.f32 	%f122, %f119, %f121, %f118;
	add.s32 	%r63, %r71, 7;
	ld.global.f32 	%f123, [%rd7+28];
	add.f32 	%f162, %f120, %f123;
	cvt.rn.f32.u32 	%f124, %r63;
	fma.rn.f32 	%f163, %f123, %f124, %f122;
	add.s32 	%r71, %r71, 8;
$L__BB0_8:
	setp.eq.s32 	%p9, %r13, 0;
	@%p9 bra 	$L__BB0_14;
	and.b32  	%r16, %r4, 3;
	setp.lt.u32 	%p10, %r13, 4;
	@%p10 bra 	$L__BB0_11;
	add.s32 	%r64, %r71, %r5;
	mul.wide.s32 	%rd8, %r64, 4;
	add.s64 	%rd9, %rd1, %rd8;
	ld.global.f32 	%f126, [%rd9];
	add.f32 	%f127, %f162, %f126;
	cvt.rn.f32.u32 	%f128, %r71;
	fma.rn.f32 	%f129, %f126, %f128, %f163;
	add.s32 	%r65, %r71, 1;
	ld.global.f32 	%f130, [%rd9+4];
	add.f32 	%f131, %f127, %f130;
	cvt.rn.f32.u32 	%f132, %r65;
	fma.rn.f32 	%f133, %f130, %f132, %f129;
	add.s32 	%r66, %r71, 2;
	ld.global.f32 	%f134, [%rd9+8];
	add.f32 	%f135, %f131, %f134;
	cvt.rn.f32.u32 	%f136, %r66;
	fma.rn.f32 	%f137, %f134, %f136, %f133;
	add.s32 	%r67, %r71, 3;
	ld.global.f32 	%f138, [%rd9+12];
	add.f32 	%f162, %f135, %f138;
	cvt.rn.f32.u32 	%f139, %r67;
	fma.rn.f32 	%f163, %f138, %f139, %f137;
	add.s32 	%r71, %r71, 4;
$L__BB0_11:
	setp.eq.s32 	%p11, %r16, 0;
	@%p11 bra 	$L__BB0_14;
	add.s32 	%r74, %r71, %r5;
	neg.s32 	%r73, %r16;
$L__BB0_13:
	.pragma "nounroll";
	mul.wide.s32 	%rd10, %r74, 4;
	add.s64 	%rd11, %rd1, %rd10;
	ld.global.f32 	%f140, [%rd11];
	add.f32 	%f162, %f162, %f140;
	cvt.rn.f32.u32 	%f141, %r71;
	fma.rn.f32 	%f163, %f140, %f141, %f163;
	add.s32 	%r71, %r71, 1;
	add.s32 	%r74, %r74, 1;
	add.s32 	%r73, %r73, 1;
	setp.ne.s32 	%p12, %r73, 0;
	@%p12 bra 	$L__BB0_13;
$L__BB0_14:
	div.rn.f32 	%f142, %f163, %f162;
	mul.f32 	%f143, %f27, %f142;
	cvt.rn.f32.s32 	%f144, %r28;
	div.rn.f32 	%f145, %f143, %f144;
	cvta.to.global.u64 	%rd12, %rd2;
	mul.wide.s32 	%rd13, %r3, 4;
	add.s64 	%rd14, %rd12, %rd13;
	st.global.f32 	[%rd14], %f145;
$L__BB0_15:
	ret;

}
	// .globl	_Z18interpolate_kernelPKfPfiii
.visible .entry _Z18interpolate_kernelPKfPfiii(
	.param .u64 .ptr .align 1 _Z18interpolate_kernelPKfPfiii_param_0,
	.param .u64 .ptr .align 1 _Z18interpolate_kernelPKfPfiii_param_1,
	.param .u32 _Z18interpolate_kernelPKfPfiii_param_2,
	.param .u32 _Z18interpolate_kernelPKfPfiii_param_3,
	.param .u32 _Z18interpolate_kernelPKfPfiii_param_4
)
{
	.reg .pred 	%p<4>;
	.reg .b32 	%r<20>;
	.reg .b32 	%f<15>;
	.reg .b64 	%rd<11>;

	ld.param.u64 	%rd1, [_Z18interpolate_kernelPKfPfiii_param_0];
	ld.param.u64 	%rd2, [_Z18interpolate_kernelPKfPfiii_param_1];
	ld.param.u32 	%r5, [_Z18interpolate_kernelPKfPfiii_param_2];
	ld.param.u32 	%r3, [_Z18interpolate_kernelPKfPfiii_param_3];
	ld.param.u32 	%r4, [_Z18interpolate_kernelPKfPfiii_param_4];
	mov.u32 	%r6, %ctaid.y;
	mov.u32 	%r7, %ntid.y;
	mov.u32 	%r8, %tid.y;
	mad.lo.s32 	%r1, %r6, %r7, %r8;
	mov.u32 	%r9, %ctaid.x;
	mov.u32 	%r10, %ntid.x;
	mov.u32 	%r11, %tid.x;
	mad.lo.s32 	%r2, %r9, %r10, %r11;
	setp.ge.s32 	%p1, %r1, %r5;
	setp.ge.s32 	%p2, %r2, %r4;
	or.pred  	%p3, %p1, %p2;
	@%p3 bra 	$L__BB1_2;
	cvta.to.global.u64 	%rd3, %rd1;
	cvta.to.global.u64 	%rd4, %rd2;
	cvt.rn.f32.s32 	%f1, %r2;
	add.s32 	%r12, %r4, -1;
	cvt.rn.f32.s32 	%f2, %r12;
	div.rn.f32 	%f3, %f1, %f2;
	add.s32 	%r13, %r3, -1;
	cvt.rn.f32.s32 	%f4, %r13;
	mul.f32 	%f5, %f3, %f4;
	cvt.rzi.s32.f32 	%r14, %f5;
	cvt.rpi.f32.f32 	%f6, %f5;
	cvt.rzi.s32.f32 	%r15, %f6;
	cvt.rn.f32.s32 	%f7, %r14;
	sub.f32 	%f8, %f5, %f7;
	mov.f32 	%f9, 0f3F800000;
	sub.f32 	%f10, %f9, %f8;
	mul.lo.s32 	%r16, %r3, %r1;
	add.s32 	%r17, %r14, %r16;
	mul.wide.s32 	%rd5, %r17, 4;
	add.s64 	%rd6, %rd3, %rd5;
	ld.global.f32 	%f11, [%rd6];
	add.s32 	%r18, %r15, %r16;
	mul.wide.s32 	%rd7, %r18, 4;
	add.s64 	%rd8, %rd3, %rd7;
	ld.global.f32 	%f12, [%rd8];
	mul.f32 	%f13, %f8, %f12;
	fma.rn.f32 	%f14, %f10, %f11, %f13;
	mad.lo.s32 	%r19, %r4, %r1, %r2;
	mul.wide.s32 	%rd9, %r19, 4;
	add.s64 	%rd10, %rd4, %rd9;
	st.global.f32 	[%rd10], %f14;
$L__BB1_2:
	ret;

}
	// .globl	_Z17group_norm_kernelPKfPfiii
.visible .entry _Z17group_norm_kernelPKfPfiii(
	.param .u64 .ptr .align 1 _Z17group_norm_kernelPKfPfiii_param_0,
	.param .u64 .ptr .align 1 _Z17group_norm_kernelPKfPfiii_param_1,
	.param .u32 _Z17group_norm_kernelPKfPfiii_param_2,
	.param .u32 _Z17group_norm_kernelPKfPfiii_param_3,
	.param .u32 _Z17group_norm_kernelPKfPfiii_param_4
)
{
	.reg .pred 	%p<22>;
	.reg .b32 	%r<83>;
	.reg .b32 	%f<202>;
	.reg .b64 	%rd<26>;
	.reg .b64 	%fd<3>;

	ld.param.u64 	%rd5, [_Z17group_norm_kernelPKfPfiii_param_0];
	ld.param.u64 	%rd4, [_Z17group_norm_kernelPKfPfiii_param_1];
	ld.param.u32 	%r51, [_Z17group_norm_kernelPKfPfiii_param_2];
	ld.param.u32 	%r49, [_Z17group_norm_kernelPKfPfiii_param_3];
	ld.param.u32 	%r50, [_Z17group_norm_kernelPKfPfiii_param_4];
	cvta.to.global.u64 	%rd1, %rd5;
	mov.u32 	%r52, %ctaid.y;
	mov.u32 	%r53, %ntid.y;
	mov.u32 	%r54, %tid.y;
	mad.lo.s32 	%r1, %r52, %r53, %r54;
	mov.u32 	%r55, %ctaid.x;
	mov.u32 	%r56, %ntid.x;
	mul.lo.s32 	%r2, %r55, %r56;
	mov.u32 	%r3, %tid.x;
	add.s32 	%r4, %r2, %r3;
	setp.ge.s32 	%p1, %r1, %r51;
	setp.ge.s32 	%p2, %r4, %r49;
	or.pred  	%p3, %p1, %p2;
	@%p3 bra 	$L__BB2_28;
	mul.lo.s32 	%r5, %r49, %r1;
	add.s32 	%r6, %r5, %r4;
	rem.s32 	%r7, %r6, %r50;
	sub.s32 	%r8, %r6, %r7;
	setp.lt.s32 	%p4, %r50, 1;
	mov.f32 	%f192, 0f00000000;
	@%p4 bra 	$L__BB2_14;
	and.b32  	%r9, %r50, 15;
	setp.lt.u32 	%p5, %r50, 16;
	mov.f32 	%f192, 0f00000000;
	mov.b32 	%r72, 0;
	@%p5 bra 	$L__BB2_5;
	and.b32  	%r72, %r50, 2147483632;
	neg.s32 	%r70, %r72;
	add.s64 	%rd2, %rd1, 32;
	mov.f32 	%f192, 0f00000000;
	mov.u32 	%r69, %r8;
$L__BB2_4:
	.pragma "nounroll";
	mul.wide.s32 	%rd6, %r69, 4;
	add.s64 	%rd7, %rd2, %rd6;
	ld.global.f32 	%f33, [%rd7+-32];
	add.f32 	%f34, %f192, %f33;
	ld.global.f32 	%f35, [%rd7+-28];
	add.f32 	%f36, %f34, %f35;
	ld.global.f32 	%f37, [%rd7+-24];
	add.f32 	%f38, %f36, %f37;
	ld.global.f32 	%f39, [%rd7+-20];
	add.f32 	%f40, %f38, %f39;
	ld.global.f32 	%f41, [%rd7+-16];
	add.f32 	%f42, %f40, %f41;
	ld.global.f32 	%f43, [%rd7+-12];
	add.f32 	%f44, %f42, %f43;
	ld.global.f32 	%f45, [%rd7+-8];
	add.f32 	%f46, %f44, %f45;
	ld.global.f32 	%f47, [%rd7+-4];
	add.f32 	%f48, %f46, %f47;
	ld.global.f32 	%f49, [%rd7];
	add.f32 	%f50, %f48, %f49;
	ld.global.f32 	%f51, [%rd7+4];
	add.f32 	%f52, %f50, %f51;
	ld.global.f32 	%f53, [%rd7+8];
	add.f32 	%f54, %f52, %f53;
	ld.global.f32 	%f55, [%rd7+12];
	add.f32 	%f56, %f54, %f55;
	ld.global.f32 	%f57, [%rd7+16];
	add.f32 	%f58, %f56, %f57;
	ld.global.f32 	%f59, [%rd7+20];
	add.f32 	%f60, %f58, %f59;
	ld.global.f32 	%f61, [%rd7+24];
	add.f32 	%f62, %f60, %f61;
	ld.global.f32 	%f63, [%rd7+28];
	add.f32 	%f192, %f62, %f63;
	add.s32 	%r70, %r70, 16;
	add.s32 	%r69, %r69, 16;
	setp.ne.s32 	%p6, %r70, 0;
	@%p6 bra 	$L__BB2_4;
$L__BB2_5:
	setp.eq.s32 	%p7, %r9, 0;
	@%p7 bra 	$L__BB2_14;
	and.b32  	%r17, %r50, 7;
	setp.lt.u32 	%p8, %r9, 8;
	@%p8 bra 	$L__BB2_8;
	add.s32 	%r58, %r72, %r8;
	mul.wide.s32 	%rd8, %r58, 4;
	add.s64 	%rd9, %rd1, %rd8;
	ld.global.f32 	%f65, [%rd9];
	add.f32 	%f66, %f192, %f65;
	ld.global.f32 	%f67, [%rd9+4];
	add.f32 	%f68, %f66, %f67;
	ld.global.f32 	%f69, [%rd9+8];
	add.f32 	%f70, %f68, %f69;
	ld.global.f32 	%f71, [%rd9+12];
	add.f32 	%f72, %f70, %f71;
	ld.global.f32 	%f73, [%rd9+16];
	add.f32 	%f74, %f72, %f73;
	ld.global.f32 	%f75, [%rd9+20];
	add.f32 	%f76, %f74, %f75;
	ld.global.f32 	%f77, [%rd9+24];
	add.f32 	%f78, %f76, %f77;
	ld.global.f32 	%f79, [%rd9+28];
	add.f32 	%f192, %f78, %f79;
	add.s32 	%r72, %r72, 8;
$L__BB2_8:
	setp.eq.s32 	%p9, %r17, 0;
	@%p9 bra 	$L__BB2_14;
	and.b32  	%r20, %r50, 3;
	setp.lt.u32 	%p10, %r17, 4;
	@%p10 bra 	$L__BB2_11;
	add.s32 	%r59, %r72, %r8;
	mul.wide.s32 	%rd10, %r59, 4;
	add.s64 	%rd11, %rd1, %rd10;
	ld.global.f32 	%f81, [%rd11];
	add.f32 	%f82, %f192, %f81;
	ld.global.f32 	%f83, [%rd11+4];
	add.f32 	%f84, %f82, %f83;
	ld.global.f32 	%f85, [%rd11+8];
	add.f32 	%f86, %f84, %f85;
	ld.global.f32 	%f87, [%rd11+12];
	add.f32 	%f192, %f86, %f87;
	add.s32 	%r72, %r72, 4;
$L__BB2_11:
	setp.eq.s32 	%p11, %r20, 0;
	@%p11 bra 	$L__BB2_14;
	add.s32 	%r60, %r3, %r72;
	add.s32 	%r61, %r60, %r2;
	add.s32 	%r62, %r61, %r5;
	sub.s32 	%r75, %r62, %r7;
	neg.s32 	%r74, %r20;
$L__BB2_13:
	.pragma "nounroll";
	mul.wide.s32 	%rd12, %r75, 4;
	add.s64 	%rd13, %rd1, %rd12;
	ld.global.f32 	%f88, [%rd13];
	add.f32 	%f192, %f192, %f88;
	add.s32 	%r75, %r75, 1;
	add.s32 	%r74, %r74, 1;
	setp.ne.s32 	%p12, %r74, 0;
	@%p12 bra 	$L__BB2_13;
$L__BB2_14:
	setp.lt.s32 	%p13, %r50, 1;
	cvt.rn.f32.s32 	%f14, %r50;
	div.rn.f32 	%f15, %f192, %f14;
	mov.f32 	%f201, 0f00000000;
	@%p13 bra 	$L__BB2_27;
	and.b32  	%r29, %r50, 15;
	setp.lt.u32 	%p14, %r50, 16;
	mov.f32 	%f201, 0f00000000;
	mov.b32 	%r79, 0;
	@%p14 bra 	$L__BB2_18;
	and.b32  	%r79, %r50, 2147483632;
	neg.s32 	%r77, %r79;
	add.s64 	%rd3, %rd1, 32;
	mov.f32 	%f201, 0f00000000;
	mov.u32 	%r76, %r8;
$L__BB2_17:
	.pragma "nounroll";
	mul.wide.s32 	%rd14, %r76, 4;
	add.s64 	%rd15, %rd3, %rd14;
	ld.global.f32 	%f93, [%rd15+-32];
	sub.f32 	%f94, %f93, %f15;
	fma.rn.f32 	%f95, %f94, %f94, %f201;
	ld.global.f32 	%f96, [%rd15+-28];
	sub.f32 	%f97, %f96, %f15;
	fma.rn.f32 	%f98, %f97, %f97, %f95;
	ld.global.f32 	%f99, [%rd15+-24];
	sub.f32 	%f100, %f99, %f15;
	fma.rn.f32 	%f101, %f100, %f100, %f98;
	ld.global.f32 	%f102, [%rd15+-20];
	sub.f32 	%f103, %f102, %f15;
	fma.rn.f32 	%f104, %f103, %f103, %f101;
	ld.global.f32 	%f105, [%rd15+-16];
	sub.f32 	%f106, %f105, %f15;
	fma.rn.f32 	%f107, %f106, %f106, %f104;
	ld.global.f32 	%f108, [%rd15+-12];
	sub.f32 	%f109, %f108, %f15;
	fma.rn.f32 	%f110, %f109, %f109, %f107;
	ld.global.f32 	%f111, [%rd15+-8];
	sub.f32 	%f112, %f111, %f15;
	fma.rn.f32 	%f113, %f112, %f112, %f110;
	ld.global.f32 	%f114, [%rd15+-4];
	sub.f32 	%f115, %f114, %f15;
	fma.rn.f32 	%f116, %f115, %f115, %f113;
	ld.global.f32 	%f117, [%rd15];
	sub.f32 	%f118, %f117, %f15;
	fma.rn.f32 	%f119, %f118, %f118, %f116;
	ld.global.f32 	%f120, [%rd15+4];
	sub.f32 	%f121, %f120, %f15;
	fma.rn.f32 	%f122, %f121, %f121, %f119;
	ld.global.f32 	%f123, [%rd15+8];
	sub.f32 	%f124, %f123, %f15;
	fma.rn.f32 	%f125, %f124, %f124, %f122;
	ld.global.f32 	%f126, [%rd15+12];
	sub.f32 	%f127, %f126, %f15;
	fma.rn.f32 	%f128, %f127, %f127, %f125;
	ld.global.f32 	%f129, [%rd15+16];
	sub.f32 	%f130, %f129, %f15;
	fma.rn.f32 	%f131, %f130, %f130, %f128;
	ld.global.f32 	%f132, [%rd15+20];
	sub.f32 	%f133, %f132, %f15;
	fma.rn.f32 	%f134, %f133, %f133, %f131;
	ld.global.f32 	%f135, [%rd15+24];
	sub.f32 	%f136, %f135, %f15;
	fma.rn.f32 	%f137, %f136, %f136, %f134;
	ld.global.f32 	%f138, [%rd15+28];
	sub.f32 	%f139, %f138, %f15;
	fma.rn.f32 	%f201, %f139, %f139, %f137;
	add.s32 	%r77, %r77, 16;
	add.s32 	%r76, %r76, 16;
	setp.ne.s32 	%p15, %r77, 0;
	@%p15 bra 	$L__BB2_17;
$L__BB2_18:
	setp.eq.s32 	%p16, %r29, 0;
	@%p16 bra 	$L__BB2_27;
	and.b32  	%r37, %r50, 7;
	setp.lt.u32 	%p17, %r29, 8;
	@%p17 bra 	$L__BB2_21;
	add.s32 	%r64, %r79, %r8;
	mul.wide.s32 	%rd16, %r64, 4;
	add.s64 	%rd17, %rd1, %rd16;
	ld.global.f32 	%f141, [%rd17];
	sub.f32 	%f142, %f141, %f15;
	fma.rn.f32 	%f143, %f142, %f142, %f201;
	ld.global.f32 	%f144, [%rd17+4];
	sub.f32 	%f145, %f144, %f15;
	fma.rn.f32 	%f146, %f145, %f145, %f143;
	ld.global.f32 	%f147, [%rd17+8];
	sub.f32 	%f148, %f147, %f15;
	fma.rn.f32 	%f149, %f148, %f148, %f146;
	ld.global.f32 	%f150, [%rd17+12];
	sub.f32 	%f151, %f150, %f15;
	fma.rn.f32 	%f152, %f151, %f151, %f149;
	ld.global.f32 	%f153, [%rd17+16];
	sub.f32 	%f154, %f153, %f15;
	fma.rn.f32 	%f155, %f154, %f154, %f152;
	ld.global.f32 	%f156, [%rd17+20];
	sub.f32 	%f157, %f156, %f15;
	fma.rn.f32 	%f158, %f157, %f157, %f155;
	ld.global.f32 	%f159, [%rd17+24];
	sub.f32 	%f160, %f159, %f15;
	fma.rn.f32 	%f161, %f160, %f160, %f158;
	ld.global.f32 	%f162, [%rd17+28];
	sub.f32 	%f163, %f162, %f15;
	fma.rn.f32 	%f201, %f163, %f163, %f161;
	add.s32 	%r79, %r79, 8;
$L__BB2_21:
	setp.eq.s32 	%p18, %r37, 0;
	@%p18 bra 	$L__BB2_27;
	and.b32  	%r40, %r50, 3;
	setp.lt.u32 	%p19, %r37, 4;
	@%p19 bra 	$L__BB2_24;
	add.s32 	%r65, %r79, %r8;
	mul.wide.s32 	%rd18, %r65, 4;
	add.s64 	%rd19, %rd1, %rd18;
	ld.global.f32 	%f165, [%rd19];
	sub.f32 	%f166, %f165, %f15;
	fma.rn.f32 	%f167, %f166, %f166, %f201;
	ld.global.f32 	%f168, [%rd19+4];
	sub.f32 	%f169, %f168, %f15;
	fma.rn.f32 	%f170, %f169, %f169, %f167;
	ld.global.f32 	%f171, [%rd19+8];
	sub.f32 	%f172, %f171, %f15;
	fma.rn.f32 	%f173, %f172, %f172, %f170;
	ld.global.f32 	%f174, [%rd19+12];
	sub.f32 	%f175, %f174, %f15;
	fma.rn.f32 	%f201, %f175, %f175, %f173;
	add.s32 	%r79, %r79, 4;
$L__BB2_24:
	setp.eq.s32 	%p20, %r40, 0;
	@%p20 bra 	$L__BB2_27;
	add.s32 	%r66, %r3, %r79;
	add.s32 	%r67, %r66, %r2;
	add.s32 	%r68, %r67, %r5;
	sub.s32 	%r82, %r68, %r7;
	neg.s32 	%r81, %r40;
$L__BB2_26:
	.pragma "nounroll";
	mul.wide.s32 	%rd20, %r82, 4;
	add.s64 	%rd21, %rd1, %rd20;
	ld.global.f32 	%f176, [%rd21];
	sub.f32 	%f177, %f176, %f15;
	fma.rn.f32 	%f201, %f177, %f177, %f201;
	add.s32 	%r82, %r82, 1;
	add.s32 	%r81, %r81, 1;
	setp.ne.s32 	%p21, %r81, 0;
	@%p21 bra 	$L__BB2_26;
$L__BB2_27:
	div.rn.f32 	%f178, %f201, %f14;
	mul.wide.s32 	%rd22, %r6, 4;
	add.s64 	%rd23, %rd1, %rd22;
	ld.global.f32 	%f179, [%rd23];
	sub.f32 	%f180, %f179, %f15;
	cvt.f64.f32 	%fd1, %f178;
	add.f64 	%fd2, %fd1, 0d3EE4F8B588E368F1;
	cvt.rn.f32.f64 	%f181, %fd2;
	sqrt.rn.f32 	%f182, %f181;
	div.rn.f32 	%f183, %f180, %f182;
	cvta.to.global.u64 	%rd24, %rd4;
	add.s64 	%rd25, %rd24, %rd22;
	st.global.f32 	[%rd25], %f183;
$L__BB2_28:
	ret;

}


// ===== COMPILED SASS (sm_100) =====

	.target	sm_100

	.elftype	@"ET_EXEC"


//--------------------- .note.nv.tkinfo           --------------------------
	.section	.note.nv.tkinfo,"",@"SHT_NOTE"
	.sectionflags	@"SHF_NOTE_NV_TKINFO"
	.tkinfo
        /*0018*/ 	.word	0x00000002
        /*0030*/ 	.string	""
        /*0030*/ 	.string	"ptxas"
        /*0030*/ 	.string	"Cuda compilation tools, release 13.0, V13.0.88"
        /*0030*/ 	.string	"Build cuda_13.0.r13.0/compiler.36424714_0"
        /*0030*/ 	.string	"-arch sm_100 -m 64 "



//--------------------- .note.nv.cuinfo           --------------------------
	.section	.note.nv.cuinfo,"",@"SHT_NOTE"
	.sectionflags	@"SHF_NOTE_NV_CUINFO"
        /*0018*/ 	.short	0x0002
        /*001a*/ 	.short	0x0064
        /*001c*/ 	.short	0x0082
	.zero		2


//--------------------- .nv.info                  --------------------------
	.section	.nv.info,"",@"SHT_CUDA_INFO"
	.align	4


	//----- nvinfo : EIATTR_REGCOUNT
	.align		4
        /*0000*/ 	.byte	0x04, 0x2f
        /*0002*/ 	.short	(.L_1 - .L_0)
	.align		4
.L_0:
        /*0004*/ 	.word	index@(_Z24spectral_centroid_kernelPKfPfiiiif)
        /*0008*/ 	.word	0x0000001f


	//----- nvinfo : EIATTR_FRAME_SIZE
	.align		4
.L_1:
        /*000c*/ 	.byte	0x04, 0x11
        /*000e*/ 	.short	(.L_3 - .L_2)
	.align		4
.L_2:
        /*0010*/ 	.word	index@($__internal_3_$__cuda_sm3x_div_rn_noftz_f32_slowpath)
        /*0014*/ 	.word	0x00000000


	//----- nvinfo : EIATTR_FRAME_SIZE
	.align		4
.L_3:
        /*0018*/ 	.byte	0x04, 0x11
        /*001a*/ 	.short	(.L_5 - .L_4)
	.align		4
.L_4:
        /*001c*/ 	.word	index@(_Z24spectral_centroid_kernelPKfPfiiiif)
        /*0020*/ 	.word	0x00000000


	//----- nvinfo : EIATTR_REGCOUNT
	.align		4
.L_5:
        /*0024*/ 	.byte	0x04, 0x2f
        /*0026*/ 	.short	(.L_7 - .L_6)
	.align		4
.L_6:
        /*0028*/ 	.word	index@(_Z18interpolate_kernelPKfPfiii)
        /*002c*/ 	.word	0x00000010


	//----- nvinfo : EIATTR_FRAME_SIZE
	.align		4
.L_7:
        /*0030*/ 	.byte	0x04, 0x11
        /*0032*/ 	.short	(.L_9 - .L_8)
	.align		4
.L_8:
        /*0034*/ 	.word	index@($__internal_2_$__cuda_sm3x_div_rn_noftz_f32_slowpath)
        /*0038*/ 	.word	0x00000000


	//----- nvinfo : EIATTR_FRAME_SIZE
	.align		4
.L_9:
        /*003c*/ 	.byte	0x04, 0x11
        /*003e*/ 	.short	(.L_11 - .L_10)
	.align		4
.L_10:
        /*0040*/ 	.word	index@(_Z18interpolate_kernelPKfPfiii)
        /*0044*/ 	.word	0x00000000


	//----- nvinfo : EIATTR_REGCOUNT
	.align		4
.L_11:
        /*0048*/ 	.byte	0x04, 0x2f
        /*004a*/ 	.short	(.L_13 - .L_12)
	.align		4
.L_12:
        /*004c*/ 	.word	index@(_Z17group_norm_kernelPKfPfiii)
        /*0050*/ 	.word	0x00000020


	//----- nvinfo : EIATTR_FRAME_SIZE
	.align		4
.L_13:
        /*0054*/ 	.byte	0x04, 0x11
        /*0056*/ 	.short	(.L_15 - .L_14)
	.align		4
.L_14:
        /*0058*/ 	.word	index@($__internal_1_$__cuda_sm3x_div_rn_noftz_f32_slowpath)
        /*005c*/ 	.word	0x00000000


	//----- nvinfo : EIATTR_FRAME_SIZE
	.align		4
.L_15:
        /*0060*/ 	.byte	0x04, 0x11
        /*0062*/ 	.short	(.L_17 - .L_16)
	.align		4
.L_16:
        /*0064*/ 	.word	index@($__internal_0_$__cuda_sm20_sqrt_rn_f32_slowpath)
        /*0068*/ 	.word	0x00000000


	//----- nvinfo : EIATTR_FRAME_SIZE
	.align		4
.L_17:
        /*006c*/ 	.byte	0x04, 0x11
        /*006e*/ 	.short	(.L_19 - .L_18)
	.align		4
.L_18:
        /*0070*/ 	.word	index@(_Z17group_norm_kernelPKfPfiii)
        /*0074*/ 	.word	0x00000000


	//----- nvinfo : EIATTR_MIN_STACK_SIZE
	.align		4
.L_19:
        /*0078*/ 	.byte	0x04, 0x12
        /*007a*/ 	.short	(.L_21 - .L_20)
	.align		4
.L_20:
        /*007c*/ 	.word	index@(_Z17group_norm_kernelPKfPfiii)
        /*0080*/ 	.word	0x00000000


	//----- nvinfo : EIATTR_MIN_STACK_SIZE
	.align		4
.L_21:
        /*0084*/ 	.byte	0x04, 0x12
        /*0086*/ 	.short	(.L_23 - .L_22)
	.align		4
.L_22:
        /*0088*/ 	.word	index@(_Z18interpolate_kernelPKfPfiii)
        /*008c*/ 	.word	0x00000000


	//----- nvinfo : EIATTR_MIN_STACK_SIZE
	.align		4
.L_23:
        /*0090*/ 	.byte	0x04, 0x12
        /*0092*/ 	.short	(.L_25 - .L_24)
	.align		4
.L_24:
        /*0094*/ 	.word	index@(_Z24spectral_centroid_kernelPKfPfiiiif)
        /*0098*/ 	.word	0x00000000
.L_25:


//--------------------- .nv.compat                --------------------------
	.section	.nv.compat,"",@"SHT_CUDA_COMPAT_INFO"
	.align	4
        /*0000*/ 	.byte	0x02, 0x09, 0x00, 0x00, 0x02, 0x02, 0x01, 0x00, 0x02, 0x05, 0x05, 0x00, 0x03, 0x07, 0x01, 0x01
        /*0010*/ 	.byte	0x02, 0x03, 0x00, 0x00, 0x02, 0x06, 0x01, 0x00, 0x04, 0x0b, 0x08, 0x00, 0x01, 0x00, 0x00, 0x00
        /*0020*/ 	.byte	0x00, 0x00, 0x00, 0x00


//--------------------- .nv.info._Z17group_norm_kernelPKfPfiii --------------------------
	.section	.nv.info._Z17group_norm_kernelPKfPfiii,"",@"SHT_CUDA_INFO"
	.sectionflags	@""
	.align	4


	//----- nvinfo : EIATTR_CUDA_API_VERSION
	.align		4
        /*0000*/ 	.byte	0x04, 0x37
        /*0002*/ 	.short	(.L_27 - .L_26)
.L_26:
        /*0004*/ 	.word	0x00000082


	//----- nvinfo : EIATTR_KPARAM_INFO
	.align		4
.L_27:
        /*0008*/ 	.byte	0x04, 0x17
        /*000a*/ 	.short	(.L_29 - .L_28)
.L_28:
        /*000c*/ 	.word	0x00000000
        /*0010*/ 	.short	0x0004
        /*0012*/ 	.short	0x0018
        /*0014*/ 	.byte	0x00, 0xf0, 0x11, 0x00


	//----- nvinfo : EIATTR_KPARAM_INFO
	.align		4
.L_29:
        /*0018*/ 	.byte	0x04, 0x17
        /*001a*/ 	.short	(.L_31 - .L_30)
.L_30:
        /*001c*/ 	.word	0x00000000
        /*0020*/ 	.short	0x0003
        /*0022*/ 	.short	0x0014
        /*0024*/ 	.byte	0x00, 0xf0, 0x11, 0x00


	//----- nvinfo : EIATTR_KPARAM_INFO
	.align		4
.L_31:
        /*0028*/ 	.byte	0x04, 0x17
        /*002a*/ 	.short	(.L_33 - .L_32)
.L_32:
        /*002c*/ 	.word	0x00000000
        /*0030*/ 	.short	0x0002
        /*0032*/ 	.short	0x0010
        /*0034*/ 	.byte	0x00, 0xf0, 0x11, 0x00


	//----- nvinfo : EIATTR_KPARAM_INFO
	.align		4
.L_33:
        /*0038*/ 	.byte	0x04, 0x17
        /*003a*/ 	.short	(.L_35 - .L_34)
.L_34:
        /*003c*/ 	.word	0x00000000
        /*0040*/ 	.short	0x0001
        /*0042*/ 	.short	0x0008
        /*0044*/ 	.byte	0x00, 0xf5, 0x21, 0x00


	//----- nvinfo : EIATTR_KPARAM_INFO
	.align		4
.L_35:
        /*0048*/ 	.byte	0x04, 0x17
        /*004a*/ 	.short	(.L_37 - .L_36)
.L_36:
        /*004c*/ 	.word	0x00000000
        /*0050*/ 	.short	0x0000
        /*0052*/ 	.short	0x0000
        /*0054*/ 	.byte	0x00, 0xf5, 0x21, 0x00


	//----- nvinfo : EIATTR_SPARSE_MMA_MASK
	.align		4
.L_37:
        /*0058*/ 	.byte	0x03, 0x50
        /*005a*/ 	.short	0x0000


	//----- nvinfo : EIATTR_MAXREG_COUNT
	.align		4
        /*005c*/ 	.byte	0x03, 0x1b
        /*005e*/ 	.short	0x00ff


	//----- nvinfo : EIATTR_MERCURY_ISA_VERSION
	.align		4
        /*0060*/ 	.byte	0x03, 0x5f
        /*0062*/ 	.short	0x0101


	//----- nvinfo : EIATTR_VRC_CTA_INIT_COUNT
	.align		4
        /*0064*/ 	.byte	0x02, 0x4a
	.zero		1
	.zero		1


	//----- nvinfo : EIATTR_EXIT_INSTR_OFFSETS
	.align		4
        /*0068*/ 	.byte	0x04, 0x1c
        /*006a*/ 	.short	(.L_39 - .L_38)


	//   ....[0]....
.L_38:
        /*006c*/ 	.word	0x000000d0


	//   ....[1]....
        /*0070*/ 	.word	0x00001690


	//----- nvinfo : EIATTR_CRS_STACK_SIZE
	.align		4
.L_39:
        /*0074*/ 	.byte	0x04, 0x1e
        /*0076*/ 	.short	(.L_41 - .L_40)
.L_40:
        /*0078*/ 	.word	0x00000000


	//----- nvinfo : EIATTR_CBANK_PARAM_SIZE
	.align		4
.L_41:
        /*007c*/ 	.byte	0x03, 0x19
        /*007e*/ 	.short	0x001c


	//----- nvinfo : EIATTR_PARAM_CBANK
	.align		4
        /*0080*/ 	.byte	0x04, 0x0a
        /*0082*/ 	.short	(.L_43 - .L_42)
	.align		4
.L_42:
        /*0084*/ 	.word	index@(.nv.constant0._Z17group_norm_kernelPKfPfiii)
        /*0088*/ 	.short	0x0380
        /*008a*/ 	.short	0x001c


	//----- nvinfo : EIATTR_SW_WAR
	.align		4
.L_43:
        /*008c*/ 	.byte	0x04, 0x36
        /*008e*/ 	.short	(.L_45 - .L_44)
.L_44:
        /*0090*/ 	.word	0x00000008
.L_45:


//--------------------- .nv.info._Z18interpolate_kernelPKfPfiii --------------------------
	.section	.nv.info._Z18interpolate_kernelPKfPfiii,"",@"SHT_CUDA_INFO"
	.sectionflags	@""
	.align	4


	//----- nvinfo : EIATTR_CUDA_API_VERSION
	.align		4
        /*0000*/ 	.byte	0x04, 0x37
        /*0002*/ 	.short	(.L_47 - .L_46)
.L_46:
        /*0004*/ 	.word	0x00000082


	//----- nvinfo : EIATTR_KPARAM_INFO
	.align		4
.L_47:
        /*0008*/ 	.byte	0x04, 0x17
        /*000a*/ 	.short	(.L_49 - .L_48)
.L_48:
        /*000c*/ 	.word	0x00000000
        /*0010*/ 	.short	0x0004
        /*0012*/ 	.short	0x0018
        /*0014*/ 	.byte	0x00, 0xf0, 0x11, 0x00


	//----- nvinfo : EIATTR_KPARAM_INFO
	.align		4
.L_49:
        /*0018*/ 	.byte	0x04, 0x17
        /*001a*/ 	.short	(.L_51 - .L_50)
.L_50:
        /*001c*/ 	.word	0x00000000
        /*0020*/ 	.short	0x0003
        /*0022*/ 	.short	0x0014
        /*0024*/ 	.byte	0x00, 0xf0, 0x11, 0x00


	//----- nvinfo : EIATTR_KPARAM_INFO
	.align		4
.L_51:
        /*0028*/ 	.byte	0x04, 0x17
        /*002a*/ 	.short	(.L_53 - .L_52)
.L_52:
        /*002c*/ 	.word	0x00000000
        /*0030*/ 	.short	0x0002
        /*0032*/ 	.short	0x0010
        /*0034*/ 	.byte	0x00, 0xf0, 0x11, 0x00


	//----- nvinfo : EIATTR_KPARAM_INFO
	.align		4
.L_53:
        /*0038*/ 	.byte	0x04, 0x17
        /*003a*/ 	.short	(.L_55 - .L_54)
.L_54:
        /*003c*/ 	.word	0x00000000
        /*0040*/ 	.short	0x0001
        /*0042*/ 	.short	0x0008
        /*0044*/ 	.byte	0x00, 0xf5, 0x21, 0x00


	//----- nvinfo : EIATTR_KPARAM_INFO
	.align		4
.L_55:
        /*0048*/ 	.byte	0x04, 0x17
        /*004a*/ 	.short	(.L_57 - .L_56)
.L_56:
        /*004c*/ 	.word	0x00000000
        /*0050*/ 	.short	0x0000
        /*0052*/ 	.short	0x0000
        /*0054*/ 	.byte	0x00, 0xf5, 0x21, 0x00


	//----- nvinfo : EIATTR_SPARSE_MMA_MASK
	.align		4
.L_57:
        /*0058*/ 	.byte	0x03, 0x50
        /*005a*/ 	.short	0x0000


	//----- nvinfo : EIATTR_MAXREG_COUNT
	.align		4
        /*005c*/ 	.byte	0x03, 0x1b
        /*005e*/ 	.short	0x00ff


	//----- nvinfo : EIATTR_MERCURY_ISA_VERSION
	.align		4
        /*0060*/ 	.byte	0x03, 0x5f
        /*0062*/ 	.short	0x0101


	//----- nvinfo : EIATTR_VRC_CTA_INIT_COUNT
	.align		4
        /*0064*/ 	.byte	0x02, 0x4a
	.zero		1
	.zero		1


	//----- nvinfo : EIATTR_EXIT_INSTR_OFFSETS
	.align		4
        /*0068*/ 	.byte	0x04, 0x1c
        /*006a*/ 	.short	(.L_59 - .L_58)


	//   ....[0]....
.L_58:
        /*006c*/ 	.word	0x000000d0


	//   ....[1]....
        /*0070*/ 	.word	0x00000360


	//----- nvinfo : EIATTR_CRS_STACK_SIZE
	.align		4
.L_59:
        /*0074*/ 	.byte	0x04, 0x1e
        /*0076*/ 	.short	(.L_61 - .L_60)
.L_60:
        /*0078*/ 	.word	0x00000000


	//----- nvinfo : EIATTR_CBANK_PARAM_SIZE
	.align		4
.L_61:
        /*007c*/ 	.byte	0x03, 0x19
        /*007e*/ 	.short	0x001c


	//----- nvinfo : EIATTR_PARAM_CBANK
	.align		4
        /*0080*/ 	.byte	0x04, 0x0a
        /*0082*/ 	.short	(.L_63 - .L_62)
	.align		4
.L_62:
        /*0084*/ 	.word	index@(.nv.constant0._Z18interpolate_kernelPKfPfiii)
        /*0088*/ 	.short	0x0380
        /*008a*/ 	.short	0x001c


	//----- nvinfo : EIATTR_SW_WAR
	.align		4
.L_63:
        /*008c*/ 	.byte	0x04, 0x36
        /*008e*/ 	.short	(.L_65 - .L_64)
.L_64:
        /*0090*/ 	.word	0x00000008
.L_65:


//--------------------- .nv.info._Z24spectral_centroid_kernelPKfPfiiiif --------------------------
	.section	.nv.info._Z24spectral_centroid_kernelPKfPfiiiif,"",@"SHT_CUDA_INFO"
	.sectionflags	@""
	.align	4


	//----- nvinfo : EIATTR_CUDA_API_VERSION
	.align		4
        /*0000*/ 	.byte	0x04, 0x37
        /*0002*/ 	.short	(.L_67 - .L_66)
.L_66:
        /*0004*/ 	.word	0x00000082


	//----- nvinfo : EIATTR_KPARAM_INFO
	.align		4
.L_67:
        /*0008*/ 	.byte	0x04, 0x17
        /*000a*/ 	.short	(.L_69 - .L_68)
.L_68:
        /*000c*/ 	.word	0x00000000
        /*0010*/ 	.short	0x0006
        /*0012*/ 	.short	0x0020
        /*0014*/ 	.byte	0x00, 0xf0, 0x11, 0x00


	//----- nvinfo : EIATTR_KPARAM_INFO
	.align		4
.L_69:
        /*0018*/ 	.byte	0x04, 0x17
        /*001a*/ 	.short	(.L_71 - .L_70)
.L_70:
        /*001c*/ 	.word	0x00000000
        /*0020*/ 	.short	0x0005
        /*0022*/ 	.short	0x001c
        /*0024*/ 	.byte	0x00, 0xf0, 0x11, 0x00


	//----- nvinfo : EIATTR_KPARAM_INFO
	.align		4
.L_71:
        /*0028*/ 	.byte	0x04, 0x17
        /*002a*/ 	.short	(.L_73 - .L_72)
.L_72:
        /*002c*/ 	.word	0x00000000
        /*0030*/ 	.short	0x0004
        /*0032*/ 	.short	0x0018
        /*0034*/ 	.byte	0x00, 0xf0, 0x11, 0x00


	//----- nvinfo : EIATTR_KPARAM_INFO
	.align		4
.L_73:
        /*0038*/ 	.byte	0x04, 0x17
        /*003a*/ 	.short	(.L_75 - .L_74)
.L_74:
        /*003c*/ 	.word	0x00000000
        /*0040*/ 	.short	0x0003
        /*0042*/ 	.short	0x0014
        /*0044*/ 	.byte	0x00, 0xf0, 0x11, 0x00


	//----- nvinfo : EIATTR_KPARAM_INFO
	.align		4
.L_75:
        /*0048*/ 	.byte	0x04, 0x17
        /*004a*/ 	.short	(.L_77 - .L_76)
.L_76:
        /*004c*/ 	.word	0x00000000
        /*0050*/ 	.short	0x0002
        /*0052*/ 	.short	0x0010
        /*0054*/ 	.byte	0x00, 0xf0, 0x11, 0x00


	//----- nvinfo : EIATTR_KPARAM_INFO
	.align		4
.L_77:
        /*0058*/ 	.byte	0x04, 0x17
        /*005a*/ 	.short	(.L_79 - .L_78)
.L_78:
        /*005c*/ 	.word	0x00000000
        /*0060*/ 	.short	0x0001
        /*0062*/ 	.short	0x0008
        /*0064*/ 	.byte	0x00, 0xf5, 0x21, 0x00


	//----- nvinfo : EIATTR_KPARAM_INFO
	.align		4
.L_79:
        /*0068*/ 	.byte	0x04, 0x17
        /*006a*/ 	.short	(.L_81 - .L_80)
.L_80:
        /*006c*/ 	.word	0x00000000
        /*0070*/ 	.short	0x0000
        /*0072*/ 	.short	0x0000
        /*0074*/ 	.byte	0x00, 0xf5, 0x21, 0x00


	//----- nvinfo : EIATTR_SPARSE_MMA_MASK
	.align		4
.L_81:
        /*0078*/ 	.byte	0x03, 0x50
        /*007a*/ 	.short	0x0000


	//----- nvinfo : EIATTR_MAXREG_COUNT
	.align		4
        /*007c*/ 	.byte	0x03, 0x1b
        /*007e*/ 	.short	0x00ff


	//----- nvinfo : EIATTR_MERCURY_ISA_VERSION
	.align		4
        /*0080*/ 	.byte	0x03, 0x5f
        /*0082*/ 	.short	0x0101


	//----- nvinfo : EIATTR_VRC_CTA_INIT_COUNT
	.align		4
        /*0084*/ 	.byte	0x02, 0x4a
	.zero		1
	.zero		1


	//----- nvinfo : EIATTR_EXIT_INSTR_OFFSETS
	.align		4
        /*0088*/ 	.byte	0x04, 0x1c
        /*008a*/ 	.short	(.L_83 - .L_82)


	//   ....[0]....
.L_82:
        /*008c*/ 	.word	0x000000c0


	//   ....[1]....
        /*0090*/ 	.word	0x00000f40


	//----- nvinfo : EIATTR_CRS_STACK_SIZE
	.align		4
.L_83:
        /*0094*/ 	.byte	0x04, 0x1e
        /*0096*/ 	.short	(.L_85 - .L_84)
.L_84:
        /*0098*/ 	.word	0x00000000


	//----- nvinfo : EIATTR_CBANK_PARAM_SIZE
	.align		4
.L_85:
        /*009c*/ 	.byte	0x03, 0x19
        /*009e*/ 	.short	0x0024


	//----- nvinfo : EIATTR_PARAM_CBANK
	.align		4
        /*00a0*/ 	.byte	0x04, 0x0a
        /*00a2*/ 	.short	(.L_87 - .L_86)
	.align		4
.L_86:
        /*00a4*/ 	.word	index@(.nv.constant0._Z24spectral_centroid_kernelPKfPfiiiif)
        /*00a8*/ 	.short	0x0380
        /*00aa*/ 	.short	0x0024


	//----- nvinfo : EIATTR_SW_WAR
	.align		4
.L_87:
        /*00ac*/ 	.byte	0x04, 0x36
        /*00ae*/ 	.short	(.L_89 - .L_88)
.L_88:
        /*00b0*/ 	.word	0x00000008
.L_89:


//--------------------- .nv.callgraph             --------------------------
	.section	.nv.callgraph,"",@"SHT_CUDA_CALLGRAPH"
	.align	4
	.sectionentsize	8
	.align		4
        /*0000*/ 	.word	0x00000000
	.align		4
        /*0004*/ 	.word	0xffffffff
	.align		4
        /*0008*/ 	.word	0x00000000
	.align		4
        /*000c*/ 	.word	0xfffffffe
	.align		4
        /*0010*/ 	.word	0x00000000
	.align		4
        /*0014*/ 	.word	0xfffffffd
	.align		4
        /*0018*/ 	.word	0x00000000
	.align		4
        /*001c*/ 	.word	0xfffffffc


//--------------------- .text._Z17group_norm_kernelPKfPfiii --------------------------
	.section	.text._Z17group_norm_kernelPKfPfiii,"ax",@progbits
	.align	128
        .global         _Z17group_norm_kernelPKfPfiii
        .type           _Z17group_norm_kernelPKfPfiii,@function
        .size           _Z17group_norm_kernelPKfPfiii,(.L_x_71 - _Z17group_norm_kernelPKfPfiii)
        .other          _Z17group_norm_kernelPKfPfiii,@"STO_CUDA_ENTRY STV_DEFAULT"
_Z17group_norm_kernelPKfPfiii:
.text._Z17group_norm_kernelPKfPfiii:
[----:B------:R-:W-:Y:S01]  /*0000*/  LDC R1, c[0x0][0x37c] ;  /* 0x0000df00ff017b82 */ /* 0x000fe20000000800 */
[----:B------:R-:W0:Y:S07]  /*0010*/  S2R R5, SR_TID.X ;  /* 0x0000000000057919 */ /* 0x000e2e0000002100 */
[----:B------:R-:W1:Y:S01]  /*0020*/  S2UR UR4, SR_CTAID.X ;  /* 0x00000000000479c3 */ /* 0x000e620000002500 */
[----:B------:R-:W2:Y:S01]  /*0030*/  LDCU.64 UR8, c[0x0][0x390] ;  /* 0x00007200ff0877ac */ /* 0x000ea20008000a00 */
[----:B------:R-:W3:Y:S06]  /*0040*/  S2R R3, SR_TID.Y ;  /* 0x0000000000037919 */ /* 0x000eec0000002200 */
[----:B------:R-:W3:Y:S01]  /*0050*/  LDC R6, c[0x0][0x364] ;  /* 0x0000d900ff067b82 */ /* 0x000ee20000000800 */
[----:B------:R-:W1:Y:S07]  /*0060*/  LDCU UR5, c[0x0][0x360] ;  /* 0x00006c00ff0577ac */ /* 0x000e6e0008000800 */
[----:B------:R-:W3:Y:S01]  /*0070*/  S2UR UR6, SR_CTAID.Y ;  /* 0x00000000000679c3 */ /* 0x000ee20000002600 */
[----:B-1----:R-:W-:-:S06]  /*0080*/  UIMAD UR4, UR4, UR5, URZ ;  /* 0x00000005040472a4 */ /* 0x002fcc000f8e02ff */
[----:B0-----:R-:W-:-:S04]  /*0090*/  IADD3 R7, PT, PT, R5, UR4, RZ ;  /* 0x0000000405077c10 */ /* 0x001fc8000fffe0ff */
[----:B--2---:R-:W-:Y:S01]  /*00a0*/  ISETP.GE.AND P0, PT, R7, UR9, PT ;  /* 0x0000000907007c0c */ /* 0x004fe2000bf06270 */
[----:B---3--:R-:W-:-:S05]  /*00b0*/  IMAD R6, R6, UR6, R3 ;  /* 0x0000000606067c24 */ /* 0x008fca000f8e0203 */
[----:B------:R-:W-:-:S13]  /*00c0*/  ISETP.GE.OR P0, PT, R6, UR8, P0 ;  /* 0x0000000806007c0c */ /* 0x000fda0008706670 */
[----:B------:R-:W-:Y:S05]  /*00d0*/  @P0 EXIT ;  /* 0x000000000000094d */ /* 0x000fea0003800000 */
[----:B------:R-:W0:Y:S01]  /*00e0*/  LDC R9, c[0x0][0x398] ;  /* 0x0000e600ff097b82 */ /* 0x000e220000000800 */
[----:B------:R-:W-:Y:S01]  /*00f0*/  IMAD R4, R6, UR9, R7 ;  /* 0x0000000906047c24 */ /* 0x000fe2000f8e0207 */
[----:B------:R-:W1:Y:S01]  /*0100*/  LDCU.64 UR10, c[0x0][0x358] ;  /* 0x00006b00ff0a77ac */ /* 0x000e620008000a00 */
[----:B------:R-:W-:-:S03]  /*0110*/  HFMA2 R12, -RZ, RZ, 0, 0 ;  /* 0x00000000ff0c7431 */ /* 0x000fc600000001ff */
[----:B------:R-:W-:Y:S02]  /*0120*/  IABS R10, R4 ;  /* 0x00000004000a7213 */ /* 0x000fe40000000000 */
[----:B------:R-:W-:Y:S02]  /*0130*/  ISETP.GE.AND P2, PT, R4, RZ, PT ;  /* 0x000000ff0400720c */ /* 0x000fe40003f46270 */
[----:B0-----:R-:W-:-:S04]  /*0140*/  IABS R8, R9 ;  /* 0x0000000900087213 */ /* 0x001fc80000000000 */
[----:B------:R-:W0:Y:S08]  /*0150*/  I2F.RP R0, R8 ;  /* 0x0000000800007306 */ /* 0x000e300000209400 */
[----:B0-----:R-:W0:Y:S02]  /*0160*/  MUFU.RCP R0, R0 ;  /* 0x0000000000007308 */ /* 0x001e240000001000 */
[----:B0-----:R-:W-:-:S06]  /*0170*/  IADD3 R2, PT, PT, R0, 0xffffffe, RZ ;  /* 0x0ffffffe00027810 */ /* 0x001fcc0007ffe0ff */
[----:B------:R0:W2:Y:S02]  /*0180*/  F2I.FTZ.U32.TRUNC.NTZ R3, R2 ;  /* 0x0000000200037305 */ /* 0x0000a4000021f000 */
[----:B0-----:R-:W-:Y:S01]  /*0190*/  HFMA2 R2, -RZ, RZ, 0, 0 ;  /* 0x00000000ff027431 */ /* 0x001fe200000001ff */
[----:B--2---:R-:W-:-:S05]  /*01a0*/  IADD3 R11, PT, PT, RZ, -R3, RZ ;  /* 0x80000003ff0b7210 */ /* 0x004fca0007ffe0ff */
[----:B------:R-:W-:-:S04]  /*01b0*/  IMAD R7, R11, R8, RZ ;  /* 0x000000080b077224 */ /* 0x000fc800078e02ff */
[----:B------:R-:W-:Y:S01]  /*01c0*/  IMAD.HI.U32 R3, R3, R7, R2 ;  /* 0x0000000703037227 */ /* 0x000fe200078e0002 */
[----:B------:R-:W-:-:S05]  /*01d0*/  MOV R7, R10 ;  /* 0x0000000a00077202 */ /* 0x000fca0000000f00 */
[----:B------:R-:W-:-:S05]  /*01e0*/  IMAD.HI.U32 R3, R3, R7, RZ ;  /* 0x0000000703037227 */ /* 0x000fca00078e00ff */
[----:B------:R-:W-:-:S05]  /*01f0*/  IADD3 R3, PT, PT, -R3, RZ, RZ ;  /* 0x000000ff03037210 */ /* 0x000fca0007ffe1ff */
[----:B------:R-:W-:-:S05]  /*0200*/  IMAD R7, R8, R3, R7 ;  /* 0x0000000308077224 */ /* 0x000fca00078e0207 */
[----:B------:R-:W-:-:S13]  /*0210*/  ISETP.GT.U32.AND P0, PT, R8, R7, PT ;  /* 0x000000070800720c */ /* 0x000fda0003f04070 */
[----:B------:R-:W-:Y:S02]  /*0220*/  @!P0 IADD3 R7, PT, PT, R7, -R8, RZ ;  /* 0x8000000807078210 */ /* 0x000fe40007ffe0ff */
[----:B------:R-:W-:Y:S02]  /*0230*/  ISETP.NE.AND P0, PT, R9, RZ, PT ;  /* 0x000000ff0900720c */ /* 0x000fe40003f05270 */
[----:B------:R-:W-:-:S13]  /*0240*/  ISETP.GT.U32.AND P1, PT, R8, R7, PT ;  /* 0x000000070800720c */ /* 0x000fda0003f24070 */
[----:B------:R-:W-:-:S04]  /*0250*/  @!P1 IADD3 R7, PT, PT, R7, -R8, RZ ;  /* 0x8000000807079210 */ /* 0x000fc80007ffe0ff */
[----:B------:R-:W-:Y:S02]  /*0260*/  @!P2 IADD3 R7, PT, PT, -R7, RZ, RZ ;  /* 0x000000ff0707a210 */ /* 0x000fe40007ffe1ff */
[----:B------:R-:W-:Y:S02]  /*0270*/  ISETP.GE.AND P2, PT, R9, 0x1, PT ;  /* 0x000000010900780c */ /* 0x000fe40003f46270 */
[----:B------:R-:W-:-:S04]  /*0280*/  @!P0 LOP3.LUT R7, RZ, R9, RZ, 0x33, !PT ;  /* 0x00000009ff078212 */ /* 0x000fc800078e33ff */
[----:B------:R-:W-:-:S07]  /*0290*/  IADD3 R8, PT, PT, R4, -R7, RZ ;  /* 0x8000000704087210 */ /* 0x000fce0007ffe0ff */
[----:B-1----:R-:W-:Y:S05]  /*02a0*/  @!P2 BRA `(.L_x_0) ;  /* 0x0000000400aca947 */ /* 0x002fea0003800000 */
[C---:B------:R-:W-:Y:S02]  /*02b0*/  ISETP.GE.U32.AND P0, PT, R9.reuse, 0x10, PT ;  /* 0x000000100900780c */ /* 0x040fe40003f06070 */
[----:B------:R-:W-:Y:S02]  /*02c0*/  LOP3.LUT R25, R9, 0xf, RZ, 0xc0, !PT ;  /* 0x0000000f09197812 */ /* 0x000fe400078ec0ff */
[----:B------:R-:W-:Y:S02]  /*02d0*/  MOV R12, RZ ;  /* 0x000000ff000c7202 */ /* 0x000fe40000000f00 */
[----:B------:R-:W-:Y:S02]  /*02e0*/  ISETP.NE.AND P1, PT, R25, RZ, PT ;  /* 0x000000ff1900720c */ /* 0x000fe40003f25270 */
[----:B------:R-:W-:-:S05]  /*02f0*/  MOV R11, RZ ;  /* 0x000000ff000b7202 */ /* 0x000fca0000000f00 */
[----:B------:R-:W-:Y:S06]  /*0300*/  @!P0 BRA `(.L_x_1) ;  /* 0x0000000000b88947 */ /* 0x000fec0003800000 */
[----:B------:R-:W0:Y:S01]  /*0310*/  LDCU.64 UR6, c[0x0][0x380] ;  /* 0x00007000ff0677ac */ /* 0x000e220008000a00 */
[----:B------:R-:W-:Y:S02]  /*0320*/  LOP3.LUT R11, R9, 0x7ffffff0, RZ, 0xc0, !PT ;  /* 0x7ffffff0090b7812 */ /* 0x000fe400078ec0ff */
[----:B------:R-:W-:Y:S02]  /*0330*/  MOV R12, RZ ;  /* 0x000000ff000c7202 */ /* 0x000fe40000000f00 */
[----:B------:R-:W-:Y:S02]  /*0340*/  MOV R0, R8 ;  /* 0x0000000800007202 */ /* 0x000fe40000000f00 */
[----:B------:R-:W-:Y:S01]  /*0350*/  IADD3 R26, PT, PT, -R11, RZ, RZ ;  /* 0x000000ff0b1a7210 */ /* 0x000fe20007ffe1ff */
[----:B0-----:R-:W-:-:S04]  /*0360*/  UIADD3 UR5, UP0, UPT, UR6, 0x20, URZ ;  /* 0x0000002006057890 */ /* 0x001fc8000ff1e0ff */
[----:B------:R-:W-:-:S12]  /*0370*/  UIADD3.X UR6, UPT, UPT, URZ, UR7, URZ, UP0, !UPT ;  /* 0x00000007ff067290 */ /* 0x000fd800087fe4ff */
.L_x_2:
[----:B------:R-:W-:Y:S01]  /*0380*/  MOV R2, UR5 ;  /* 0x0000000500027c02 */ /* 0x000fe20008000f00 */
[----:B------:R-:W-:-:S04]  /*0390*/  IMAD.U32 R3, RZ, RZ, UR6 ;  /* 0x00000006ff037e24 */ /* 0x000fc8000f8e00ff */
[----:B------:R-:W-:-:S05]  /*03a0*/  IMAD.WIDE R2, R0, 0x4, R2 ;  /* 0x0000000400027825 */ /* 0x000fca00078e0202 */
[----:B------:R-:W2:Y:S04]  /*03b0*/  LDG.E R23, desc[UR10][R2.64+-0x20] ;  /* 0xffffe00a02177981 */ /* 0x000ea8000c1e1900 */
[----:B------:R-:W3:Y:S04]  /*03c0*/  LDG.E R24, desc[UR10][R2.64+-0x1c] ;  /* 0xffffe40a02187981 */ /* 0x000ee8000c1e1900 */
[----:B------:R-:W4:Y:S04]  /*03d0*/  LDG.E R10, desc[UR10][R2.64+-0x18] ;  /* 0xffffe80a020a7981 */ /* 0x000f28000c1e1900 */
[----:B------:R-:W5:Y:S04]  /*03e0*/  LDG.E R13, desc[UR10][R2.64+-0x14] ;  /* 0xffffec0a020d7981 */ /* 0x000f68000c1e1900 */
        /* <DEDUP_REMOVED lines=8> */
[----:B------:R-:W5:Y:S01]  /*0470*/  LDG.E R22, desc[UR10][R2.64+0x10] ;  /* 0x0000100a02167981 */ /* 0x000f62000c1e1900 */
[----:B--2---:R-:W-:-:S03]  /*0480*/  FADD R23, R23, R12 ;  /* 0x0000000c17177221 */ /* 0x004fc60000000000 */
[----:B------:R-:W2:Y:S01]  /*0490*/  LDG.E R12, desc[UR10][R2.64+0x14] ;  /* 0x0000140a020c7981 */ /* 0x000ea2000c1e1900 */
[----:B---3--:R-:W-:-:S03]  /*04a0*/  FADD R27, R23, R24 ;  /* 0x00000018171b7221 */ /* 0x008fc60000000000 */
[----:B------:R-:W3:Y:S04]  /*04b0*/  LDG.E R23, desc[UR10][R2.64+0x18] ;  /* 0x0000180a02177981 */ /* 0x000ee8000c1e1900 */
[----:B------:R-:W3:Y:S01]  /*04c0*/  LDG.E R24, desc[UR10][R2.64+0x1c] ;  /* 0x00001c0a02187981 */ /* 0x000ee2000c1e1900 */
[----:B----4-:R-:W-:Y:S01]  /*04d0*/  FADD R10, R27, R10 ;  /* 0x0000000a1b0a7221 */ /* 0x010fe20000000000 */
[----:B------:R-:W-:Y:S02]  /*04e0*/  IADD3 R26, PT, PT, R26, 0x10, RZ ;  /* 0x000000101a1a7810 */ /* 0x000fe40007ffe0ff */
[----:B------:R-:W-:Y:S01]  /*04f0*/  IADD3 R0, PT, PT, R0, 0x10, RZ ;  /* 0x0000001000007810 */ /* 0x000fe20007ffe0ff */
[----:B-----5:R-:W-:Y:S01]  /*0500*/  FADD R13, R10, R13 ;  /* 0x0000000d0a0d7221 */ /* 0x020fe20000000000 */
[----:B------:R-:W-:-:S03]  /*0510*/  ISETP.NE.AND P0, PT, R26, RZ, PT ;  /* 0x000000ff1a00720c */ /* 0x000fc60003f05270 */
[----:B------:R-:W-:-:S04]  /*0520*/  FADD R14, R13, R14 ;  /* 0x0000000e0d0e7221 */ /* 0x000fc80000000000 */
        /* <DEDUP_REMOVED lines=8> */
[----:B--2---:R-:W-:-:S04]  /*05b0*/  FADD R12, R21, R12 ;  /* 0x0000000c150c7221 */ /* 0x004fc80000000000 */
[----:B---3--:R-:W-:-:S04]  /*05c0*/  FADD R23, R12, R23 ;  /* 0x000000170c177221 */ /* 0x008fc80000000000 */
[----:B------:R-:W-:Y:S01]  /*05d0*/  FADD R12, R23, R24 ;  /* 0x00000018170c7221 */ /* 0x000fe20000000000 */
[----:B------:R-:W-:Y:S06]  /*05e0*/  @P0 BRA `(.L_x_2) ;  /* 0xfffffffc00640947 */ /* 0x000fec000383ffff */
.L_x_1:
[----:B------:R-:W-:Y:S05]  /*05f0*/  @!P1 BRA `(.L_x_0) ;  /* 0x0000000000d89947 */ /* 0x000fea0003800000 */
[----:B------:R-:W-:Y:S02]  /*0600*/  ISETP.GE.U32.AND P0, PT, R25, 0x8, PT ;  /* 0x000000081900780c */ /* 0x000fe40003f06070 */
[----:B------:R-:W-:-:S04]  /*0610*/  LOP3.LUT R10, R9, 0x7, RZ, 0xc0, !PT ;  /* 0x00000007090a7812 */ /* 0x000fc800078ec0ff */
[----:B------:R-:W-:-:S07]  /*0620*/  ISETP.NE.AND P1, PT, R10, RZ, PT ;  /* 0x000000ff0a00720c */ /* 0x000fce0003f25270 */
[----:B------:R-:W-:Y:S06]  /*0630*/  @!P0 BRA `(.L_x_3) ;  /* 0x0000000000508947 */ /* 0x000fec0003800000 */
[----:B------:R-:W0:Y:S01]  /*0640*/  LDC.64 R2, c[0x0][0x380] ;  /* 0x0000e000ff027b82 */ /* 0x000e220000000a00 */
[----:B------:R-:W-:-:S05]  /*0650*/  IADD3 R13, PT, PT, R8, R11, RZ ;  /* 0x0000000b080d7210 */ /* 0x000fca0007ffe0ff */
[----:B0-----:R-:W-:-:S05]  /*0660*/  IMAD.WIDE R2, R13, 0x4, R2 ;  /* 0x000000040d027825 */ /* 0x001fca00078e0202 */
[----:B------:R-:W2:Y:S04]  /*0670*/  LDG.E R13, desc[UR10][R2.64] ;  /* 0x0000000a020d7981 */ /* 0x000ea8000c1e1900 */
[----:B------:R-:W3:Y:S04]  /*0680*/  LDG.E R0, desc[UR10][R2.64+0x4] ;  /* 0x0000040a02007981 */ /* 0x000ee8000c1e1900 */
[----:B------:R-:W4:Y:S04]  /*0690*/  LDG.E R15, desc[UR10][R2.64+0x8] ;  /* 0x0000080a020f7981 */ /* 0x000f28000c1e1900 */
[----:B------:R-:W5:Y:S04]  /*06a0*/  LDG.E R17, desc[UR10][R2.64+0xc] ;  /* 0x00000c0a02117981 */ /* 0x000f68000c1e1900 */
[----:B------:R-:W5:Y:S04]  /*06b0*/  LDG.E R19, desc[UR10][R2.64+0x10] ;  /* 0x0000100a02137981 */ /* 0x000f68000c1e1900 */
[----:B------:R-:W5:Y:S04]  /*06c0*/  LDG.E R21, desc[UR10][R2.64+0x14] ;  /* 0x0000140a02157981 */ /* 0x000f68000c1e1900 */
[----:B------:R-:W5:Y:S04]  /*06d0*/  LDG.E R23, desc[UR10][R2.64+0x18] ;  /* 0x0000180a02177981 */ /* 0x000f68000c1e1900 */
[----:B------:R-:W5:Y:S01]  /*06e0*/  LDG.E R25, desc[UR10][R2.64+0x1c] ;  /* 0x00001c0a02197981 */ /* 0x000f62000c1e1900 */
[----:B------:R-:W-:Y:S01]  /*06f0*/  IADD3 R11, PT, PT, R11, 0x8, RZ ;  /* 0x000000080b0b7810 */ /* 0x000fe20007ffe0ff */
[----:B--2---:R-:W-:-:S04]  /*0700*/  FADD R13, R12, R13 ;  /* 0x0000000d0c0d7221 */ /* 0x004fc80000000000 */
[----:B---3--:R-:W-:-:S04]  /*0710*/  FADD R0, R13, R0 ;  /* 0x000000000d007221 */ /* 0x008fc80000000000 */
[----:B----4-:R-:W-:-:S04]  /*0720*/  FADD R0, R0, R15 ;  /* 0x0000000f00007221 */ /* 0x010fc80000000000 */
[----:B-----5:R-:W-:-:S04]  /*0730*/  FADD R0, R0, R17 ;  /* 0x0000001100007221 */ /* 0x020fc80000000000 */
[----:B------:R-:W-:-:S04]  /*0740*/  FADD R0, R0, R19 ;  /* 0x0000001300007221 */ /* 0x000fc80000000000 */
[----:B------:R-:W-:-:S04]  /*0750*/  FADD R0, R0, R21 ;  /* 0x0000001500007221 */ /* 0x000fc80000000000 */
[----:B------:R-:W-:-:S04]  /*0760*/  FADD R0, R0, R23 ;  /* 0x0000001700007221 */ /* 0x000fc80000000000 */
[----:B------:R-:W-:-:S07]  /*0770*/  FADD R12, R0, R25 ;  /* 0x00000019000c7221 */ /* 0x000fce0000000000 */
.L_x_3:
        /* <DEDUP_REMOVED lines=11> */
[----:B------:R-:W5:Y:S01]  /*0830*/  LDG.E R17, desc[UR10][R2.64+0xc] ;  /* 0x00000c0a02117981 */ /* 0x000f62000c1e1900 */
[----:B------:R-:W-:Y:S01]  /*0840*/  IADD3 R11, PT, PT, R11, 0x4, RZ ;  /* 0x000000040b0b7810 */ /* 0x000fe20007ffe0ff */
[----:B--2---:R-:W-:-:S04]  /*0850*/  FADD R13, R12, R13 ;  /* 0x0000000d0c0d7221 */ /* 0x004fc80000000000 */
[----:B---3--:R-:W-:-:S04]  /*0860*/  FADD R10, R13, R10 ;  /* 0x0000000a0d0a7221 */ /* 0x008fc80000000000 */
[----:B----4-:R-:W-:-:S04]  /*0870*/  FADD R10, R10, R15 ;  /* 0x0000000f0a0a7221 */ /* 0x010fc80000000000 */
[----:B-----5:R-:W-:-:S07]  /*0880*/  FADD R12, R10, R17 ;  /* 0x000000110a0c7221 */ /* 0x020fce0000000000 */
.L_x_4:
[----:B------:R-:W-:Y:S05]  /*0890*/  @!P1 BRA `(.L_x_0) ;  /* 0x0000000000309947 */ /* 0x000fea0003800000 */
[----:B------:R-:W0:Y:S01]  /*08a0*/  LDC.64 R2, c[0x0][0x380] ;  /* 0x0000e000ff027b82 */ /* 0x000e220000000a00 */
[----:B------:R-:W-:Y:S02]  /*08b0*/  IADD3 R11, PT, PT, R5, UR4, R11 ;  /* 0x00000004050b7c10 */ /* 0x000fe4000fffe00b */
[----:B------:R-:W-:-:S03]  /*08c0*/  IADD3 R0, PT, PT, -R0, RZ, RZ ;  /* 0x000000ff00007210 */ /* 0x000fc60007ffe1ff */
[----:B------:R-:W-:-:S05]  /*08d0*/  IMAD R10, R6, UR9, R11 ;  /* 0x00000009060a7c24 */ /* 0x000fca000f8e020b */
[----:B------:R-:W-:-:S07]  /*08e0*/  IADD3 R13, PT, PT, -R7, R10, RZ ;  /* 0x0000000a070d7210 */ /* 0x000fce0007ffe1ff */
.L_x_5:
[----:B0-----:R-:W-:-:S06]  /*08f0*/  IMAD.WIDE R10, R13, 0x4, R2 ;  /* 0x000000040d0a7825 */ /* 0x001fcc00078e0202 */
[----:B------:R-:W2:Y:S01]  /*0900*/  LDG.E R11, desc[UR10][R10.64] ;  /* 0x0000000a0a0b7981 */ /* 0x000ea2000c1e1900 */
[----:B------:R-:W-:Y:S02]  /*0910*/  IADD3 R0, PT, PT, R0, 0x1, RZ ;  /* 0x0000000100007810 */ /* 0x000fe40007ffe0ff */
[----:B------:R-:W-:Y:S02]  /*0920*/  IADD3 R13, PT, PT, R13, 0x1, RZ ;  /* 0x000000010d0d7810 */ /* 0x000fe40007ffe0ff */
[----:B------:R-:W-:Y:S01]  /*0930*/  ISETP.NE.AND P0, PT, R0, RZ, PT ;  /* 0x000000ff0000720c */ /* 0x000fe20003f05270 */
[----:B--2---:R-:W-:-:S12]  /*0940*/  FADD R12, R11, R12 ;  /* 0x0000000c0b0c7221 */ /* 0x004fd80000000000 */
[----:B------:R-:W-:Y:S05]  /*0950*/  @P0 BRA `(.L_x_5) ;  /* 0xfffffffc00e40947 */ /* 0x000fea000383ffff */
.L_x_0:
[----:B------:R-:W-:Y:S01]  /*0960*/  I2FP.F32.S32 R9, R9 ;  /* 0x0000000900097245 */ /* 0x000fe20000201400 */
[----:B------:R-:W-:Y:S03]  /*0970*/  BSSY.RECONVERGENT B0, `(.L_x_6) ;  /* 0x000000e000007945 */ /* 0x000fe60003800200 */
[----:B------:R-:W0:Y:S08]  /*0980*/  MUFU.RCP R0, R9 ;  /* 0x0000000900007308 */ /* 0x000e300000001000 */
[----:B------:R-:W1:Y:S01]  /*0990*/  FCHK P0, R12, R9 ;  /* 0x000000090c007302 */ /* 0x000e620000000000 */
[----:B0-----:R-:W-:-:S04]  /*09a0*/  FFMA R3, -R9, R0, 1 ;  /* 0x3f80000009037423 */ /* 0x001fc80000000100 */
[----:B------:R-:W-:-:S04]  /*09b0*/  FFMA R0, R0, R3, R0 ;  /* 0x0000000300007223 */ /* 0x000fc80000000000 */
[----:B------:R-:W-:-:S04]  /*09c0*/  FFMA R3, R0, R12, RZ ;  /* 0x0000000c00037223 */ /* 0x000fc800000000ff */
[----:B------:R-:W-:-:S04]  /*09d0*/  FFMA R10, -R9, R3, R12 ;  /* 0x00000003090a7223 */ /* 0x000fc8000000010c */
[----:B------:R-:W-:Y:S01]  /*09e0*/  FFMA R10, R0, R10, R3 ;  /* 0x0000000a000a7223 */ /* 0x000fe20000000003 */
[----:B-1----:R-:W-:Y:S06]  /*09f0*/  @!P0 BRA `(.L_x_7) ;  /* 0x0000000000148947 */ /* 0x002fec0003800000 */
[----:B------:R-:W-:Y:S02]  /*0a00*/  MOV R0, R12 ;  /* 0x0000000c00007202 */ /* 0x000fe40000000f00 */
[----:B------:R-:W-:Y:S02]  /*0a10*/  MOV R3, R9 ;  /* 0x0000000900037202 */ /* 0x000fe40000000f00 */
[----:B------:R-:W-:-:S07]  /*0a20*/  MOV R2, 0xa40 ;  /* 0x00000a4000027802 */ /* 0x000fce0000000f00 */
[----:B------:R-:W-:Y:S05]  /*0a30*/  CALL.REL.NOINC `($__internal_1_$__cuda_sm3x_div_rn_noftz_f32_slowpath) ;  /* 0x0000000c00747944 */ /* 0x000fea0003c00000 */
[----:B------:R-:W-:-:S07]  /*0a40*/  MOV R10, R0 ;  /* 0x00000000000a7202 */ /* 0x000fce0000000f00 */
.L_x_7:
[----:B------:R-:W-:Y:S05]  /*0a50*/  BSYNC.RECONVERGENT B0 ;  /* 0x0000000000007941 */ /* 0x000fea0003800200 */
.L_x_6:
[----:B------:R-:W-:Y:S01]  /*0a60*/  IMAD.MOV.U32 R12, RZ, RZ, RZ ;  /* 0x000000ffff0c7224 */ /* 0x000fe200078e00ff */
[----:B------:R-:W-:Y:S06]  /*0a70*/  @!P2 BRA `(.L_x_8) ;  /* 0x00000008002ca947 */ /* 0x000fec0003800000 */
[----:B------:R-:W0:Y:S01]  /*0a80*/  LDCU UR5, c[0x0][0x398] ;  /* 0x00007300ff0577ac */ /* 0x000e220008000800 */
[----:B------:R-:W-:Y:S01]  /*0a90*/  HFMA2 R12, -RZ, RZ, 0, 0 ;  /* 0x00000000ff0c7431 */ /* 0x000fe200000001ff */
[----:B------:R-:W-:Y:S01]  /*0aa0*/  MOV R11, RZ ;  /* 0x000000ff000b7202 */ /* 0x000fe20000000f00 */
[----:B0-----:R-:W-:Y:S02]  /*0ab0*/  UISETP.GE.U32.AND UP1, UPT, UR5, 0x10, UPT ;  /* 0x000000100500788c */ /* 0x001fe4000bf26070 */
[----:B------:R-:W-:-:S04]  /*0ac0*/  ULOP3.LUT UR9, UR5, 0xf, URZ, 0xc0, !UPT ;  /* 0x0000000f05097892 */ /* 0x000fc8000f8ec0ff */
[----:B------:R-:W-:-:S03]  /*0ad0*/  UISETP.NE.AND UP0, UPT, UR9, URZ, UPT ;  /* 0x000000ff0900728c */ /* 0x000fc6000bf05270 */
[----:B------:R-:W-:Y:S08]  /*0ae0*/  BRA.U !UP1, `(.L_x_9) ;  /* 0x0000000109fc7547 */ /* 0x000ff0000b800000 */
[----:B------:R-:W0:Y:S01]  /*0af0*/  LDCU.64 UR6, c[0x0][0x380] ;  /* 0x00007000ff0677ac */ /* 0x000e220008000a00 */
[----:B------:R-:W-:Y:S02]  /*0b00*/  MOV R12, RZ ;  /* 0x000000ff000c7202 */ /* 0x000fe40000000f00 */
[----:B------:R-:W-:Y:S01]  /*0b10*/  MOV R0, R8 ;  /* 0x0000000800007202 */ /* 0x000fe20000000f00 */
[----:B------:R-:W-:-:S04]  /*0b20*/  ULOP3.LUT UR12, UR5, 0x7ffffff0, URZ, 0xc0, !UPT ;  /* 0x7ffffff0050c7892 */ /* 0x000fc8000f8ec0ff */
[----:B------:R-:W-:Y:S02]  /*0b30*/  UIADD3 UR8, UPT, UPT, -UR12, URZ, URZ ;  /* 0x000000ff0c087290 */ /* 0x000fe4000fffe1ff */
[----:B------:R-:W-:Y:S01]  /*0b40*/  MOV R11, UR12 ;  /* 0x0000000c000b7c02 */ /* 0x000fe20008000f00 */
[----:B0-----:R-:W-:-:S04]  /*0b50*/  UIADD3 UR6, UP1, UPT, UR6, 0x20, URZ ;  /* 0x0000002006067890 */ /* 0x001fc8000ff3e0ff */
[----:B------:R-:W-:-:S12]  /*0b60*/  UIADD3.X UR7, UPT, UPT, URZ, UR7, URZ, UP1, !UPT ;  /* 0x00000007ff077290 */ /* 0x000fd80008ffe4ff */
.L_x_10:
[----:B------:R-:W-:Y:S02]  /*0b70*/  MOV R2, UR6 ;  /* 0x0000000600027c02 */ /* 0x000fe40008000f00 */
[----:B------:R-:W-:-:S03]  /*0b80*/  MOV R3, UR7 ;  /* 0x0000000700037c02 */ /* 0x000fc60008000f00 */
        /* <DEDUP_REMOVED lines=14> */
[----:B--2---:R-:W-:-:S03]  /*0c70*/  FADD R22, R20, -R10 ;  /* 0x8000000a14167221 */ /* 0x004fc60000000000 */
[----:B------:R-:W2:Y:S01]  /*0c80*/  LDG.E R20, desc[UR10][R2.64+0x14] ;  /* 0x0000140a02147981 */ /* 0x000ea2000c1e1900 */
[----:B------:R-:W-:-:S03]  /*0c90*/  FFMA R24, R22, R22, R12 ;  /* 0x0000001616187223 */ /* 0x000fc6000000000c */
[----:B------:R-:W2:Y:S04]  /*0ca0*/  LDG.E R12, desc[UR10][R2.64+0x18] ;  /* 0x0000180a020c7981 */ /* 0x000ea8000c1e1900 */
[----:B------:R2:W2:Y:S01]  /*0cb0*/  LDG.E R22, desc[UR10][R2.64+0x1c] ;  /* 0x00001c0a02167981 */ /* 0x0004a2000c1e1900 */
[----:B---3--:R-:W-:Y:S01]  /*0cc0*/  FADD R13, R13, -R10 ;  /* 0x8000000a0d0d7221 */ /* 0x008fe20000000000 */
[----:B------:R-:W-:Y:S01]  /*0cd0*/  UIADD3 UR8, UPT, UPT, UR8, 0x10, URZ ;  /* 0x0000001008087890 */ /* 0x000fe2000fffe0ff */
[----:B------:R-:W-:Y:S02]  /*0ce0*/  IADD3 R0, PT, PT, R0, 0x10, RZ ;  /* 0x0000001000007810 */ /* 0x000fe40007ffe0ff */
[----:B------:R-:W-:Y:S01]  /*0cf0*/  FFMA R24, R13, R13, R24 ;  /* 0x0000000d0d187223 */ /* 0x000fe20000000018 */
[----:B----4-:R-:W-:Y:S01]  /*0d00*/  FADD R13, R18, -R10 ;  /* 0x8000000a120d7221 */ /* 0x010fe20000000000 */
[----:B------:R-:W-:-:S03]  /*0d10*/  UISETP.NE.AND UP1, UPT, UR8, URZ, UPT ;  /* 0x000000ff0800728c */ /* 0x000fc6000bf25270 */
[----:B------:R-:W-:Y:S01]  /*0d20*/  FFMA R24, R13, R13, R24 ;  /* 0x0000000d0d187223 */ /* 0x000fe20000000018 */
[--C-:B-----5:R-:W-:Y:S01]  /*0d30*/  FADD R13, R16, -R10.reuse ;  /* 0x8000000a100d7221 */ /* 0x120fe20000000000 */
[--C-:B------:R-:W-:Y:S01]  /*0d40*/  FADD R29, R29, -R10.reuse ;  /* 0x8000000a1d1d7221 */ /* 0x100fe20000000000 */
[----:B------:R-:W-:Y:S02]  /*0d50*/  FADD R27, R27, -R10 ;  /* 0x8000000a1b1b7221 */ /* 0x000fe40000000000 */
[----:B------:R-:W-:Y:S01]  /*0d60*/  FFMA R24, R13, R13, R24 ;  /* 0x0000000d0d187223 */ /* 0x000fe20000000018 */
[--C-:B------:R-:W-:Y:S01]  /*0d70*/  FADD R13, R14, -R10.reuse ;  /* 0x8000000a0e0d7221 */ /* 0x100fe20000000000 */
[----:B------:R-:W-:-:S03]  /*0d80*/  FADD R25, R25, -R10 ;  /* 0x8000000a19197221 */ /* 0x000fc60000000000 */
[----:B------:R-:W-:Y:S01]  /*0d90*/  FFMA R24, R13, R13, R24 ;  /* 0x0000000d0d187223 */ /* 0x000fe20000000018 */
        /* <DEDUP_REMOVED lines=9> */
[----:B------:R-:W-:-:S04]  /*0e30*/  FFMA R24, R21, R21, R24 ;  /* 0x0000001515187223 */ /* 0x000fc80000000018 */
[----:B------:R-:W-:-:S04]  /*0e40*/  FFMA R24, R19, R19, R24 ;  /* 0x0000001313187223 */ /* 0x000fc80000000018 */
[----:B------:R-:W-:-:S04]  /*0e50*/  FFMA R24, R17, R17, R24 ;  /* 0x0000001111187223 */ /* 0x000fc80000000018 */
[----:B------:R-:W-:Y:S01]  /*0e60*/  FFMA R24, R15, R15, R24 ;  /* 0x0000000f0f187223 */ /* 0x000fe20000000018 */
[----:B--2---:R-:W-:-:S04]  /*0e70*/  FADD R3, R20, -R10 ;  /* 0x8000000a14037221 */ /* 0x004fc80000000000 */
[----:B------:R-:W-:Y:S01]  /*0e80*/  FFMA R24, R3, R3, R24 ;  /* 0x0000000303187223 */ /* 0x000fe20000000018 */
[--C-:B------:R-:W-:Y:S01]  /*0e90*/  FADD R3, R12, -R10.reuse ;  /* 0x8000000a0c037221 */ /* 0x100fe20000000000 */
[----:B------:R-:W-:-:S03]  /*0ea0*/  FADD R13, R22, -R10 ;  /* 0x8000000a160d7221 */ /* 0x000fc60000000000 */
[----:B------:R-:W-:-:S04]  /*0eb0*/  FFMA R24, R3, R3, R24 ;  /* 0x0000000303187223 */ /* 0x000fc80000000018 */
[----:B------:R-:W-:Y:S01]  /*0ec0*/  FFMA R12, R13, R13, R24 ;  /* 0x0000000d0d0c7223 */ /* 0x000fe20000000018 */
[----:B------:R-:W-:Y:S06]  /*0ed0*/  BRA.U UP1, `(.L_x_10) ;  /* 0xfffffffd01247547 */ /* 0x000fec000b83ffff */
.L_x_9:
[----:B------:R-:W-:Y:S05]  /*0ee0*/  BRA.U !UP0, `(.L_x_8) ;  /* 0x0000000508107547 */ /* 0x000fea000b800000 */
[----:B------:R-:W-:Y:S02]  /*0ef0*/  UISETP.GE.U32.AND UP0, UPT, UR9, 0x8, UPT ;  /* 0x000000080900788c */ /* 0x000fe4000bf06070 */
[----:B------:R-:W-:-:S04]  /*0f00*/  ULOP3.LUT UR6, UR5, 0x7, URZ, 0xc0, !UPT ;  /* 0x0000000705067892 */ /* 0x000fc8000f8ec0ff */
[----:B------:R-:W-:-:S03]  /*0f10*/  UISETP.NE.AND UP1, UPT, UR6, URZ, UPT ;  /* 0x000000ff0600728c */ /* 0x000fc6000bf25270 */
[----:B------:R-:W-:Y:S08]  /*0f20*/  BRA.U !UP0, `(.L_x_11) ;  /* 0x0000000108707547 */ /* 0x000ff0000b800000 */
        /* <DEDUP_REMOVED lines=12> */
[----:B--2---:R-:W-:-:S04]  /*0ff0*/  FADD R17, R17, -R10 ;  /* 0x8000000a11117221 */ /* 0x004fc80000000000 */
[----:B------:R-:W-:Y:S01]  /*1000*/  FFMA R12, R17, R17, R12 ;  /* 0x00000011110c7223 */ /* 0x000fe2000000000c */
[--C-:B---3--:R-:W-:Y:S01]  /*1010*/  FADD R19, R19, -R10.reuse ;  /* 0x8000000a13137221 */ /* 0x108fe20000000000 */
[----:B----4-:R-:W-:-:S03]  /*1020*/  FADD R21, R21, -R10 ;  /* 0x8000000a15157221 */ /* 0x010fc60000000000 */
[----:B------:R-:W-:Y:S01]  /*1030*/  FFMA R12, R19, R19, R12 ;  /* 0x00000013130c7223 */ /* 0x000fe2000000000c */
[----:B-----5:R-:W-:-:S03]  /*1040*/  FADD R23, R23, -R10 ;  /* 0x8000000a17177221 */ /* 0x020fc60000000000 */
        /* <DEDUP_REMOVED lines=9> */
[----:B------:R-:W-:-:S07]  /*10e0*/  FFMA R12, R15, R15, R12 ;  /* 0x0000000f0f0c7223 */ /* 0x000fce000000000c */
.L_x_11:
        /* <DEDUP_REMOVED lines=19> */
[----:B------:R-:W-:-:S04]  /*1220*/  FFMA R12, R17, R17, R12 ;  /* 0x00000011110c7223 */ /* 0x000fc8000000000c */
[----:B------:R-:W-:-:S07]  /*1230*/  FFMA R12, R19, R19, R12 ;  /* 0x00000013130c7223 */ /* 0x000fce000000000c */
.L_x_12:
[----:B------:R-:W-:Y:S05]  /*1240*/  BRA.U !UP1, `(.L_x_8) ;  /* 0x0000000109387547 */ /* 0x000fea000b800000 */
[----:B------:R-:W0:Y:S01]  /*1250*/  LDCU UR6, c[0x0][0x394] ;  /* 0x00007280ff0677ac */ /* 0x000e220008000800 */
[----:B------:R-:W1:Y:S01]  /*1260*/  LDC.64 R2, c[0x0][0x380] ;  /* 0x0000e000ff027b82 */ /* 0x000e620000000a00 */
[----:B------:R-:W-:Y:S01]  /*1270*/  IADD3 R5, PT, PT, R5, UR4, R11 ;  /* 0x0000000405057c10 */ /* 0x000fe2000fffe00b */
[----:B------:R-:W-:-:S04]  /*1280*/  UIADD3 UR4, UPT, UPT, -UR5, URZ, URZ ;  /* 0x000000ff05047290 */ /* 0x000fc8000fffe1ff */
[----:B0-----:R-:W-:-:S05]  /*1290*/  IMAD R6, R6, UR6, R5 ;  /* 0x0000000606067c24 */ /* 0x001fca000f8e0205 */
[----:B------:R-:W-:-:S07]  /*12a0*/  IADD3 R5, PT, PT, -R7, R6, RZ ;  /* 0x0000000607057210 */ /* 0x000fce0007ffe1ff */
.L_x_13:
[----:B-1----:R-:W-:-:S06]  /*12b0*/  IMAD.WIDE R6, R5, 0x4, R2 ;  /* 0x0000000405067825 */ /* 0x002fcc00078e0202 */
[----:B------:R-:W2:Y:S01]  /*12c0*/  LDG.E R7, desc[UR10][R6.64] ;  /* 0x0000000a06077981 */ /* 0x000ea2000c1e1900 */
[----:B------:R-:W-:Y:S01]  /*12d0*/  UIADD3 UR4, UPT, UPT, UR4, 0x1, URZ ;  /* 0x0000000104047890 */ /* 0x000fe2000fffe0ff */
[----:B------:R-:W-:-:S03]  /*12e0*/  VIADD R5, R5, 0x1 ;  /* 0x0000000105057836 */ /* 0x000fc60000000000 */
[----:B------:R-:W-:Y:S01]  /*12f0*/  UISETP.NE.AND UP0, UPT, UR4, URZ, UPT ;  /* 0x000000ff0400728c */ /* 0x000fe2000bf05270 */
[----:B--2---:R-:W-:-:S04]  /*1300*/  FADD R11, R7, -R10 ;  /* 0x8000000a070b7221 */ /* 0x004fc80000000000 */
[----:B------:R-:W-:-:S04]  /*1310*/  FFMA R12, R11, R11, R12 ;  /* 0x0000000b0b0c7223 */ /* 0x000fc8000000000c */
[----:B------:R-:W-:Y:S05]  /*1320*/  BRA.U UP0, `(.L_x_13) ;  /* 0xfffffffd00e07547 */ /* 0x000fea000b83ffff */
.L_x_8:
[----:B------:R-:W0:Y:S01]  /*1330*/  MUFU.RCP R0, R9 ;  /* 0x0000000900007308 */ /* 0x000e220000001000 */
[----:B------:R-:W-:Y:S07]  /*1340*/  BSSY.RECONVERGENT B0, `(.L_x_14) ;  /* 0x000000d000007945 */ /* 0x000fee0003800200 */
        /* <DEDUP_REMOVED lines=12> */
.L_x_15:
[----:B------:R-:W-:Y:S05]  /*1410*/  BSYNC.RECONVERGENT B0 ;  /* 0x0000000000007941 */ /* 0x000fea0003800200 */
.L_x_14:
[----:B------:R-:W0:Y:S02]  /*1420*/  LDC.64 R6, c[0x0][0x380] ;  /* 0x0000e000ff067b82 */ /* 0x000e240000000a00 */
[----:B0-----:R-:W-:-:S06]  /*1430*/  IMAD.WIDE R6, R4, 0x4, R6 ;  /* 0x0000000404067825 */ /* 0x001fcc00078e0206 */
[----:B------:R-:W2:Y:S01]  /*1440*/  LDG.E R7, desc[UR10][R6.64] ;  /* 0x0000000a06077981 */ /* 0x000ea2000c1e1900 */
[----:B------:R-:W0:Y:S01]  /*1450*/  F2F.F64.F32 R2, R3 ;  /* 0x0000000300027310 */ /* 0x000e220000201800 */
[----:B------:R-:W-:Y:S01]  /*1460*/  UMOV UR4, 0x88e368f1 ;  /* 0x88e368f100047882 */ /* 0x000fe20000000000 */
[----:B------:R-:W-:Y:S01]  /*1470*/  UMOV UR5, 0x3ee4f8b5 ;  /* 0x3ee4f8b500057882 */ /* 0x000fe20000000000 */
[----:B------:R-:W-:Y:S01]  /*1480*/  BSSY.RECONVERGENT B0, `(.L_x_16) ;  /* 0x000000f000007945 */ /* 0x000fe20003800200 */
[----:B0-----:R-:W-:-:S10]  /*1490*/  DADD R8, R2, UR4 ;  /* 0x0000000402087e29 */ /* 0x001fd40008000000 */
[----:B------:R-:W0:Y:S02]  /*14a0*/  F2F.F32.F64 R8, R8 ;  /* 0x0000000800087310 */ /* 0x000e240000301000 */
[----:B0-----:R-:W-:-:S06]  /*14b0*/  IADD3 R0, PT, PT, R8, -0xd000000, RZ ;  /* 0xf300000008007810 */ /* 0x001fcc0007ffe0ff */
[----:B------:R0:W1:Y:S01]  /*14c0*/  MUFU.RSQ R5, R8 ;  /* 0x0000000800057308 */ /* 0x0000620000001400 */
[----:B------:R-:W-:Y:S01]  /*14d0*/  ISETP.GT.U32.AND P0, PT, R0, 0x727fffff, PT ;  /* 0x727fffff0000780c */ /* 0x000fe20003f04070 */
[----:B--2---:R-:W-:-:S12]  /*14e0*/  FADD R2, R7, -R10 ;  /* 0x8000000a07027221 */ /* 0x004fd80000000000 */
[----:B01----:R-:W-:Y:S05]  /*14f0*/  @!P0 BRA `(.L_x_17) ;  /* 0x00000000000c8947 */ /* 0x003fea0003800000 */
[----:B------:R-:W-:-:S07]  /*1500*/  MOV R9, 0x1520 ;  /* 0x0000152000097802 */ /* 0x000fce0000000f00 */
[----:B------:R-:W-:Y:S05]  /*1510*/  CALL.REL.NOINC `($__internal_0_$__cuda_sm20_sqrt_rn_f32_slowpath) ;  /* 0x0000000000607944 */ /* 0x000fea0003c00000 */
[----:B------:R-:W-:Y:S05]  /*1520*/  BRA `(.L_x_18) ;  /* 0x0000000000107947 */ /* 0x000fea0003800000 */
.L_x_17:
[----:B------:R-:W-:Y:S01]  /*1530*/  FMUL.FTZ R3, R8, R5 ;  /* 0x0000000508037220 */ /* 0x000fe20000410000 */
[----:B------:R-:W-:-:S03]  /*1540*/  FMUL.FTZ R5, R5, 0.5 ;  /* 0x3f00000005057820 */ /* 0x000fc60000410000 */
[----:B------:R-:W-:-:S04]  /*1550*/  FFMA R0, -R3, R3, R8 ;  /* 0x0000000303007223 */ /* 0x000fc80000000108 */
[----:B------:R-:W-:-:S07]  /*1560*/  FFMA R3, R0, R5, R3 ;  /* 0x0000000500037223 */ /* 0x000fce0000000003 */
.L_x_18:
[----:B------:R-:W-:Y:S05]  /*1570*/  BSYNC.RECONVERGENT B0 ;  /* 0x0000000000007941 */ /* 0x000fea0003800200 */
.L_x_16:
[----:B------:R-:W0:Y:S01]  /*1580*/  MUFU.RCP R0, R3 ;  /* 0x0000000300007308 */ /* 0x000e220000001000 */
[----:B------:R-:W-:Y:S07]  /*1590*/  BSSY.RECONVERGENT B0, `(.L_x_19) ;  /* 0x000000c000007945 */ /* 0x000fee0003800200 */
[----:B------:R-:W1:Y:S01]  /*15a0*/  FCHK P0, R2, R3 ;  /* 0x0000000302007302 */ /* 0x000e620000000000 */
[----:B0-----:R-:W-:-:S04]  /*15b0*/  FFMA R5, R0, -R3, 1 ;  /* 0x3f80000000057423 */ /* 0x001fc80000000803 */
[----:B------:R-:W-:-:S04]  /*15c0*/  FFMA R5, R0, R5, R0 ;  /* 0x0000000500057223 */ /* 0x000fc80000000000 */
[----:B------:R-:W-:-:S04]  /*15d0*/  FFMA R0, R2, R5, RZ ;  /* 0x0000000502007223 */ /* 0x000fc800000000ff */
[----:B------:R-:W-:-:S04]  /*15e0*/  FFMA R6, R0, -R3, R2 ;  /* 0x8000000300067223 */ /* 0x000fc80000000002 */
[----:B------:R-:W-:Y:S01]  /*15f0*/  FFMA R7, R5, R6, R0 ;  /* 0x0000000605077223 */ /* 0x000fe20000000000 */
[----:B-1----:R-:W-:Y:S06]  /*1600*/  @!P0 BRA `(.L_x_20) ;  /* 0x0000000000108947 */ /* 0x002fec0003800000 */
[----:B------:R-:W-:Y:S02]  /*1610*/  MOV R0, R2 ;  /* 0x0000000200007202 */ /* 0x000fe40000000f00 */
[----:B------:R-:W-:-:S07]  /*1620*/  MOV R2, 0x1640 ;  /* 0x0000164000027802 */ /* 0x000fce0000000f00 */
[----:B------:R-:W-:Y:S05]  /*1630*/  CALL.REL.NOINC `($__internal_1_$__cuda_sm3x_div_rn_noftz_f32_slowpath) ;  /* 0x0000000000747944 */ /* 0x000fea0003c00000 */
[----:B------:R-:W-:-:S07]  /*1640*/  MOV R7, R0 ;  /* 0x0000000000077202 */ /* 0x000fce0000000f00 */
.L_x_20:
[----:B------:R-:W-:Y:S05]  /*1650*/  BSYNC.RECONVERGENT B0 ;  /* 0x0000000000007941 */ /* 0x000fea0003800200 */
.L_x_19:
[----:B------:R-:W0:Y:S02]  /*1660*/  LDC.64 R2, c[0x0][0x388] ;  /* 0x0000e200ff027b82 */ /* 0x000e240000000a00 */
[----:B0-----:R-:W-:-:S05]  /*1670*/  IMAD.WIDE R4, R4, 0x4, R2 ;  /* 0x0000000404047825 */ /* 0x001fca00078e0202 */
[----:B------:R-:W-:Y:S01]  /*1680*/  STG.E desc[UR10][R4.64], R7 ;  /* 0x0000000704007986 */ /* 0x000fe2000c10190a */
[----:B------:R-:W-:Y:S05]  /*1690*/  EXIT ;  /* 0x000000000000794d */ /* 0x000fea0003800000 */
        .weak           $__internal_0_$__cuda_sm20_sqrt_rn_f32_slowpath
        .type           $__internal_0_$__cuda_sm20_sqrt_rn_f32_slowpath,@function
        .size           $__internal_0_$__cuda_sm20_sqrt_rn_f32_slowpath,($__internal_1_$__cuda_sm3x_div_rn_noftz_f32_slowpath - $__internal_0_$__cuda_sm20_sqrt_rn_f32_slowpath)
$__internal_0_$__cuda_sm20_sqrt_rn_f32_slowpath:
[----:B------:R-:W-:-:S13]  /*16a0*/  LOP3.LUT P0, RZ, R8, 0x7fffffff, RZ, 0xc0, !PT ;  /* 0x7fffffff08ff7812 */ /* 0x000fda000780c0ff */
[----:B------:R-:W-:Y:S01]  /*16b0*/  @!P0 MOV R3, R8 ;  /* 0x0000000800038202 */ /* 0x000fe20000000f00 */
[----:B------:R-:W-:Y:S06]  /*16c0*/  @!P0 BRA `(.L_x_21) ;  /* 0x0000000000448947 */ /* 0x000fec0003800000 */
[----:B------:R-:W-:Y:S02]  /*16d0*/  FSETP.GEU.FTZ.AND P0, PT, R8, RZ, PT ;  /* 0x000000ff0800720b */ /* 0x000fe40003f1e000 */
[----:B------:R-:W-:-:S11]  /*16e0*/  MOV R0, R8 ;  /* 0x0000000800007202 */ /* 0x000fd60000000f00 */
[----:B------:R-:W-:Y:S01]  /*16f0*/  @!P0 MOV R3, 0x7fffffff ;  /* 0x7fffffff00038802 */ /* 0x000fe20000000f00 */
[----:B------:R-:W-:Y:S06]  /*1700*/  @!P0 BRA `(.L_x_21) ;  /* 0x0000000000348947 */ /* 0x000fec0003800000 */
[----:B------:R-:W-:-:S13]  /*1710*/  FSETP.GTU.FTZ.AND P0, PT, |R0|, +INF , PT ;  /* 0x7f8000000000780b */ /* 0x000fda0003f1c200 */
[----:B------:R-:W-:Y:S01]  /*1720*/  @P0 FADD.FTZ R3, R0, 1 ;  /* 0x3f80000000030421 */ /* 0x000fe20000010000 */
[----:B------:R-:W-:Y:S06]  /*1730*/  @P0 BRA `(.L_x_21) ;  /* 0x0000000000280947 */ /* 0x000fec0003800000 */
[----:B------:R-:W-:-:S13]  /*1740*/  FSETP.NEU.FTZ.AND P0, PT, |R0|, +INF , PT ;  /* 0x7f8000000000780b */ /* 0x000fda0003f1d200 */
[----:B------:R-:W-:-:S04]  /*1750*/  @P0 FFMA R5, R0, 1.84467440737095516160e+19, RZ ;  /* 0x5f80000000050823 */ /* 0x000fc800000000ff */
[----:B------:R-:W0:Y:S02]  /*1760*/  @P0 MUFU.RSQ R6, R5 ;  /* 0x0000000500060308 */ /* 0x000e240000001400 */
[----:B0-----:R-:W-:Y:S01]  /*1770*/  @P0 FMUL.FTZ R8, R5, R6 ;  /* 0x0000000605080220 */ /* 0x001fe20000410000 */
[----:B------:R-:W-:-:S03]  /*1780*/  @P0 FMUL.FTZ R6, R6, 0.5 ;  /* 0x3f00000006060820 */ /* 0x000fc60000410000 */
[----:B------:R-:W-:-:S04]  /*1790*/  @P0 FADD.FTZ R3, -R8, -RZ ;  /* 0x800000ff08030221 */ /* 0x000fc80000010100 */
[----:B------:R-:W-:Y:S01]  /*17a0*/  @P0 FFMA R7, R8, R3, R5 ;  /* 0x0000000308070223 */ /* 0x000fe20000000005 */
[----:B------:R-:W-:-:S03]  /*17b0*/  @!P0 MOV R3, R0 ;  /* 0x0000000000038202 */ /* 0x000fc60000000f00 */
[----:B------:R-:W-:-:S04]  /*17c0*/  @P0 FFMA R6, R7, R6, R8 ;  /* 0x0000000607060223 */ /* 0x000fc80000000008 */
[----:B------:R-:W-:-:S07]  /*17d0*/  @P0 FMUL.FTZ R3, R6, 2.3283064365386962891e-10 ;  /* 0x2f80000006030820 */ /* 0x000fce0000410000 */
.L_x_21:
[----:B------:R-:W-:Y:S01]  /*17e0*/  HFMA2 R7, -RZ, RZ, 0, 0 ;  /* 0x00000000ff077431 */ /* 0x000fe200000001ff */
[----:B------:R-:W-:-:S04]  /*17f0*/  MOV R6, R9 ;  /* 0x0000000900067202 */ /* 0x000fc80000000f00 */
[----:B------:R-:W-:Y:S05]  /*1800*/  RET.REL.NODEC R6 `(_Z17group_norm_kernelPKfPfiii) ;  /* 0xffffffe406fc7950 */ /* 0x000fea0003c3ffff */
        .weak           $__internal_1_$__cuda_sm3x_div_rn_noftz_f32_slowpath
        .type           $__internal_1_$__cuda_sm3x_div_rn_noftz_f32_slowpath,@function
        .size           $__internal_1_$__cuda_sm3x_div_rn_noftz_f32_slowpath,(.L_x_71 - $__internal_1_$__cuda_sm3x_div_rn_noftz_f32_slowpath)
$__internal_1_$__cuda_sm3x_div_rn_noftz_f32_slowpath:
[----:B------:R-:W-:Y:S01]  /*1810*/  SHF.R.U32.HI R12, RZ, 0x17, R3 ;  /* 0x00000017ff0c7819 */ /* 0x000fe20000011603 */
[----:B------:R-:W-:Y:S01]  /*1820*/  BSSY.RECONVERGENT B1, `(.L_x_22) ;  /* 0x0000062000017945 */ /* 0x000fe20003800200 */
[----:B------:R-:W-:Y:S02]  /*1830*/  SHF.R.U32.HI R11, RZ, 0x17, R0 ;  /* 0x00000017ff0b7819 */ /* 0x000fe40000011600 */
[----:B------:R-:W-:Y:S02]  /*1840*/  LOP3.LUT R12, R12, 0xff, RZ, 0xc0, !PT ;  /* 0x000000ff0c0c7812 */ /* 0x000fe400078ec0ff */
[----:B------:R-:W-:Y:S02]  /*1850*/  LOP3.LUT R16, R11, 0xff, RZ, 0xc0, !PT ;  /* 0x000000ff0b107812 */ /* 0x000fe400078ec0ff */
[----:B------:R-:W-:-:S03]  /*1860*/  IADD3 R14, PT, PT, R12, -0x1, RZ ;  /* 0xffffffff0c0e7810 */ /* 0x000fc60007ffe0ff */
[----:B------:R-:W-:Y:S01]  /*1870*/  VIADD R13, R16, 0xffffffff ;  /* 0xffffffff100d7836 */ /* 0x000fe20000000000 */
[----:B------:R-:W-:-:S04]  /*1880*/  ISETP.GT.U32.AND P0, PT, R14, 0xfd, PT ;  /* 0x000000fd0e00780c */ /* 0x000fc80003f04070 */
[----:B------:R-:W-:-:S13]  /*1890*/  ISETP.GT.U32.OR P0, PT, R13, 0xfd, P0 ;  /* 0x000000fd0d00780c */ /* 0x000fda0000704470 */
[----:B------:R-:W-:Y:S01]  /*18a0*/  @!P0 MOV R11, RZ ;  /* 0x000000ff000b8202 */ /* 0x000fe20000000f00 */
[----:B------:R-:W-:Y:S06]  /*18b0*/  @!P0 BRA `(.L_x_23) ;  /* 0x00000000005c8947 */ /* 0x000fec0003800000 */
[----:B------:R-:W-:Y:S02]  /*18c0*/  FSETP.GTU.FTZ.AND P0, PT, |R0|, +INF , PT ;  /* 0x7f8000000000780b */ /* 0x000fe40003f1c200 */
[----:B------:R-:W-:-:S04]  /*18d0*/  FSETP.GTU.FTZ.AND P1, PT, |R3|, +INF , PT ;  /* 0x7f8000000300780b */ /* 0x000fc80003f3c200 */
[----:B------:R-:W-:-:S13]  /*18e0*/  PLOP3.LUT P0, PT, P0, P1, PT, 0xf8, 0x8f ;  /* 0x00000000008f781c */ /* 0x000fda0000703f70 */
[----:B------:R-:W-:Y:S05]  /*18f0*/  @P0 BRA `(.L_x_24) ;  /* 0x00000004004c0947 */ /* 0x000fea0003800000 */
[----:B------:R-:W-:-:S13]  /*1900*/  LOP3.LUT P0, RZ, R3, 0x7fffffff, R0, 0xc8, !PT ;  /* 0x7fffffff03ff7812 */ /* 0x000fda000780c800 */
[----:B------:R-:W-:Y:S05]  /*1910*/  @!P0 BRA `(.L_x_25) ;  /* 0x00000004003c8947 */ /* 0x000fea0003800000 */
[C---:B------:R-:W-:Y:S02]  /*1920*/  FSETP.NEU.FTZ.AND P3, PT, |R0|.reuse, +INF , PT ;  /* 0x7f8000000000780b */ /* 0x040fe40003f7d200 */
[----:B------:R-:W-:Y:S02]  /*1930*/  FSETP.NEU.FTZ.AND P1, PT, |R3|, +INF , PT ;  /* 0x7f8000000300780b */ /* 0x000fe40003f3d200 */
[----:B------:R-:W-:-:S11]  /*1940*/  FSETP.NEU.FTZ.AND P0, PT, |R0|, +INF , PT ;  /* 0x7f8000000000780b */ /* 0x000fd60003f1d200 */
[----:B------:R-:W-:Y:S05]  /*1950*/  @!P1 BRA !P3, `(.L_x_25) ;  /* 0x00000004002c9947 */ /* 0x000fea0005800000 */
[----:B------:R-:W-:-:S04]  /*1960*/  LOP3.LUT P3, RZ, R0, 0x7fffffff, RZ, 0xc0, !PT ;  /* 0x7fffffff00ff7812 */ /* 0x000fc8000786c0ff */
[----:B------:R-:W-:-:S13]  /*1970*/  PLOP3.LUT P1, PT, P1, P3, PT, 0x2f, 0xf2 ;  /* 0x0000000000f2781c */ /* 0x000fda0000f26577 */
[----:B------:R-:W-:Y:S05]  /*1980*/  @P1 BRA `(.L_x_26) ;  /* 0x0000000400181947 */ /* 0x000fea0003800000 */
[----:B------:R-:W-:-:S04]  /*1990*/  LOP3.LUT P1, RZ, R3, 0x7fffffff, RZ, 0xc0, !PT ;  /* 0x7fffffff03ff7812 */ /* 0x000fc8000782c0ff */
[----:B------:R-:W-:-:S13]  /*19a0*/  PLOP3.LUT P0, PT, P0, P1, PT, 0x2f, 0xf2 ;  /* 0x0000000000f2781c */ /* 0x000fda0000702577 */
[----:B------:R-:W-:Y:S05]  /*19b0*/  @P0 BRA `(.L_x_27) ;  /* 0x0000000400000947 */ /* 0x000fea0003800000 */
[----:B------:R-:W-:Y:S02]  /*19c0*/  ISETP.GE.AND P0, PT, R13, RZ, PT ;  /* 0x000000ff0d00720c */ /* 0x000fe40003f06270 */
[----:B------:R-:W-:-:S11]  /*19d0*/  ISETP.GE.AND P1, PT, R14, RZ, PT ;  /* 0x000000ff0e00720c */ /* 0x000fd60003f26270 */
[----:B------:R-:W-:Y:S01]  /*19e0*/  @P0 MOV R11, RZ ;  /* 0x000000ff000b0202 */ /* 0x000fe20000000f00 */
[----:B------:R-:W-:Y:S01]  /*19f0*/  @!P0 FFMA R0, R0, 1.84467440737095516160e+19, RZ ;  /* 0x5f80000000008823 */ /* 0x000fe200000000ff */
[----:B------:R-:W-:Y:S01]  /*1a00*/  @!P0 MOV R11, 0xffffffc0 ;  /* 0xffffffc0000b8802 */ /* 0x000fe20000000f00 */
[----:B------:R-:W-:-:S03]  /*1a10*/  @!P1 FFMA R3, R3, 1.84467440737095516160e+19, RZ ;  /* 0x5f80000003039823 */ /* 0x000fc600000000ff */
[----:B------:R-:W-:-:S07]  /*1a20*/  @!P1 IADD3 R11, PT, PT, R11, 0x40, RZ ;  /* 0x000000400b0b9810 */ /* 0x000fce0007ffe0ff */
.L_x_23:
[----:B------:R-:W-:Y:S01]  /*1a30*/  LEA R14, R12, 0xc0800000, 0x17 ;  /* 0xc08000000c0e7811 */ /* 0x000fe200078eb8ff */
[----:B------:R-:W-:Y:S03]  /*1a40*/  BSSY.RECONVERGENT B2, `(.L_x_28) ;  /* 0x0000036000027945 */ /* 0x000fe60003800200 */
[----:B------:R-:W-:Y:S02]  /*1a50*/  IADD3 R14, PT, PT, -R14, R3, RZ ;  /* 0x000000030e0e7210 */ /* 0x000fe40007ffe1ff */
[----:B------:R-:W-:Y:S02]  /*1a60*/  IADD3 R3, PT, PT, R16, -0x7f, RZ ;  /* 0xffffff8110037810 */ /* 0x000fe40007ffe0ff */
[----:B------:R-:W0:Y:S01]  /*1a70*/  MUFU.RCP R13, R14 ;  /* 0x0000000e000d7308 */ /* 0x000e220000001000 */
[----:B------:R-:W-:Y:S01]  /*1a80*/  FADD.FTZ R15, -R14, -RZ ;  /* 0x800000ff0e0f7221 */ /* 0x000fe20000010100 */
[C---:B------:R-:W-:Y:S01]  /*1a90*/  IADD3 R12, PT, PT, R3.reuse, 0x7f, -R12 ;  /* 0x0000007f030c7810 */ /* 0x040fe20007ffe80c */
[----:B------:R-:W-:-:S03]  /*1aa0*/  IMAD R0, R3, -0x800000, R0 ;  /* 0xff80000003007824 */ /* 0x000fc600078e0200 */
[----:B------:R-:W-:Y:S01]  /*1ab0*/  IADD3 R12, PT, PT, R12, R11, RZ ;  /* 0x0000000b0c0c7210 */ /* 0x000fe20007ffe0ff */
[----:B0-----:R-:W-:-:S04]  /*1ac0*/  FFMA R16, R13, R15, 1 ;  /* 0x3f8000000d107423 */ /* 0x001fc8000000000f */
[----:B------:R-:W-:-:S04]  /*1ad0*/  FFMA R18, R13, R16, R13 ;  /* 0x000000100d127223 */ /* 0x000fc8000000000d */
[----:B------:R-:W-:-:S04]  /*1ae0*/  FFMA R13, R0, R18, RZ ;  /* 0x00000012000d7223 */ /* 0x000fc800000000ff */
[----:B------:R-:W-:-:S04]  /*1af0*/  FFMA R16, R15, R13, R0 ;  /* 0x0000000d0f107223 */ /* 0x000fc80000000000 */
[----:B------:R-:W-:-:S04]  /*1b00*/  FFMA R13, R18, R16, R13 ;  /* 0x00000010120d7223 */ /* 0x000fc8000000000d */
[----:B------:R-:W-:-:S04]  /*1b10*/  FFMA R16, R15, R13, R0 ;  /* 0x0000000d0f107223 */ /* 0x000fc80000000000 */
[----:B------:R-:W-:-:S05]  /*1b20*/  FFMA R0, R18, R16, R13 ;  /* 0x0000001012007223 */ /* 0x000fca000000000d */
[----:B------:R-:W-:-:S04]  /*1b30*/  SHF.R.U32.HI R3, RZ, 0x17, R0 ;  /* 0x00000017ff037819 */ /* 0x000fc80000011600 */
[----:B------:R-:W-:-:S04]  /*1b40*/  LOP3.LUT R3, R3, 0xff, RZ, 0xc0, !PT ;  /* 0x000000ff03037812 */ /* 0x000fc800078ec0ff */
[----:B------:R-:W-:-:S04]  /*1b50*/  IADD3 R15, PT, PT, R3, R12, RZ ;  /* 0x0000000c030f7210 */ /* 0x000fc80007ffe0ff */
[----:B------:R-:W-:-:S04]  /*1b60*/  IADD3 R3, PT, PT, R15, -0x1, RZ ;  /* 0xffffffff0f037810 */ /* 0x000fc80007ffe0ff */
[----:B------:R-:W-:-:S13]  /*1b70*/  ISETP.GE.U32.AND P0, PT, R3, 0xfe, PT ;  /* 0x000000fe0300780c */ /* 0x000fda0003f06070 */
[----:B------:R-:W-:Y:S05]  /*1b80*/  @!P0 BRA `(.L_x_29) ;  /* 0x0000000000808947 */ /* 0x000fea0003800000 */
[----:B------:R-:W-:-:S13]  /*1b90*/  ISETP.GT.AND P0, PT, R15, 0xfe, PT ;  /* 0x000000fe0f00780c */ /* 0x000fda0003f04270 */
[----:B------:R-:W-:Y:S05]  /*1ba0*/  @P0 BRA `(.L_x_30) ;  /* 0x00000000006c0947 */ /* 0x000fea0003800000 */
[----:B------:R-:W-:-:S13]  /*1bb0*/  ISETP.GE.AND P0, PT, R15, 0x1, PT ;  /* 0x000000010f00780c */ /* 0x000fda0003f06270 */
[----:B------:R-:W-:Y:S05]  /*1bc0*/  @P0 BRA `(.L_x_31) ;  /* 0x0000000000740947 */ /* 0x000fea0003800000 */
[----:B------:R-:W-:Y:S02]  /*1bd0*/  ISETP.GE.AND P0, PT, R15, -0x18, PT ;  /* 0xffffffe80f00780c */ /* 0x000fe40003f06270 */
[----:B------:R-:W-:-:S11]  /*1be0*/  LOP3.LUT R0, R0, 0x80000000, RZ, 0xc0, !PT ;  /* 0x8000000000007812 */ /* 0x000fd600078ec0ff */
[----:B------:R-:W-:Y:S05]  /*1bf0*/  @!P0 BRA `(.L_x_31) ;  /* 0x0000000000688947 */ /* 0x000fea0003800000 */
[CCC-:B------:R-:W-:Y:S01]  /*1c00*/  FFMA.RZ R3, R18.reuse, R16.reuse, R13.reuse ;  /* 0x0000001012037223 */ /* 0x1c0fe2000000c00d */
[C---:B------:R-:W-:Y:S01]  /*1c10*/  IADD3 R14, PT, PT, R15.reuse, 0x20, RZ ;  /* 0x000000200f0e7810 */ /* 0x040fe20007ffe0ff */
[CCC-:B------:R-:W-:Y:S01]  /*1c20*/  FFMA.RM R12, R18.reuse, R16.reuse, R13.reuse ;  /* 0x00000010120c7223 */ /* 0x1c0fe2000000400d */
[----:B------:R-:W-:Y:S02]  /*1c30*/  ISETP.NE.AND P3, PT, R15, RZ, PT ;  /* 0x000000ff0f00720c */ /* 0x000fe40003f65270 */
[----:B------:R-:W-:Y:S01]  /*1c40*/  LOP3.LUT R11, R3, 0x7fffff, RZ, 0xc0, !PT ;  /* 0x007fffff030b7812 */ /* 0x000fe200078ec0ff */
[----:B------:R-:W-:Y:S01]  /*1c50*/  FFMA.RP R3, R18, R16, R13 ;  /* 0x0000001012037223 */ /* 0x000fe2000000800d */
[----:B------:R-:W-:Y:S02]  /*1c60*/  ISETP.NE.AND P1, PT, R15, RZ, PT ;  /* 0x000000ff0f00720c */ /* 0x000fe40003f25270 */
[----:B------:R-:W-:Y:S02]  /*1c70*/  LOP3.LUT R11, R11, 0x800000, RZ, 0xfc, !PT ;  /* 0x008000000b0b7812 */ /* 0x000fe400078efcff */
[----:B------:R-:W-:-:S02]  /*1c80*/  IADD3 R13, PT, PT, -R15, RZ, RZ ;  /* 0x000000ff0f0d7210 */ /* 0x000fc40007ffe1ff */
[----:B------:R-:W-:Y:S02]  /*1c90*/  SHF.L.U32 R14, R11, R14, RZ ;  /* 0x0000000e0b0e7219 */ /* 0x000fe400000006ff */
[----:B------:R-:W-:Y:S02]  /*1ca0*/  FSETP.NEU.FTZ.AND P0, PT, R3, R12, PT ;  /* 0x0000000c0300720b */ /* 0x000fe40003f1d000 */
[----:B------:R-:W-:Y:S02]  /*1cb0*/  SEL R12, R13, RZ, P3 ;  /* 0x000000ff0d0c7207 */ /* 0x000fe40001800000 */
[----:B------:R-:W-:Y:S02]  /*1cc0*/  ISETP.NE.AND P1, PT, R14, RZ, P1 ;  /* 0x000000ff0e00720c */ /* 0x000fe40000f25270 */
[----:B------:R-:W-:Y:S02]  /*1cd0*/  SHF.R.U32.HI R12, RZ, R12, R11 ;  /* 0x0000000cff0c7219 */ /* 0x000fe4000001160b */
[----:B------:R-:W-:-:S02]  /*1ce0*/  PLOP3.LUT P0, PT, P0, P1, PT, 0xf8, 0x8f ;  /* 0x00000000008f781c */ /* 0x000fc40000703f70 */
[----:B------:R-:W-:Y:S02]  /*1cf0*/  SHF.R.U32.HI R14, RZ, 0x1, R12 ;  /* 0x00000001ff0e7819 */ /* 0x000fe4000001160c */
[----:B------:R-:W-:-:S04]  /*1d00*/  SEL R3, RZ, 0x1, !P0 ;  /* 0x00000001ff037807 */ /* 0x000fc80004000000 */
[----:B------:R-:W-:-:S04]  /*1d10*/  LOP3.LUT R3, R3, 0x1, R14, 0xf8, !PT ;  /* 0x0000000103037812 */ /* 0x000fc800078ef80e */
[----:B------:R-:W-:-:S04]  /*1d20*/  LOP3.LUT R3, R3, R12, RZ, 0xc0, !PT ;  /* 0x0000000c03037212 */ /* 0x000fc800078ec0ff */
[----:B------:R-:W-:-:S04]  /*1d30*/  IADD3 R3, PT, PT, R14, R3, RZ ;  /* 0x000000030e037210 */ /* 0x000fc80007ffe0ff */
[----:B------:R-:W-:Y:S01]  /*1d40*/  LOP3.LUT R0, R3, R0, RZ, 0xfc, !PT ;  /* 0x0000000003007212 */ /* 0x000fe200078efcff */
[----:B------:R-:W-:Y:S06]  /*1d50*/  BRA `(.L_x_31) ;  /* 0x0000000000107947 */ /* 0x000fec0003800000 */
.L_x_30:
[----:B------:R-:W-:-:S04]  /*1d60*/  LOP3.LUT R0, R0, 0x80000000, RZ, 0xc0, !PT ;  /* 0x8000000000007812 */ /* 0x000fc800078ec0ff */
[----:B------:R-:W-:Y:S01]  /*1d70*/  LOP3.LUT R0, R0, 0x7f800000, RZ, 0xfc, !PT ;  /* 0x7f80000000007812 */ /* 0x000fe200078efcff */
[----:B------:R-:W-:Y:S06]  /*1d80*/  BRA `(.L_x_31) ;  /* 0x0000000000047947 */ /* 0x000fec0003800000 */
.L_x_29:
[----:B------:R-:W-:-:S07]  /*1d90*/  LEA R0, R12, R0, 0x17 ;  /* 0x000000000c007211 */ /* 0x000fce00078eb8ff */
.L_x_31:
[----:B------:R-:W-:Y:S05]  /*1da0*/  BSYNC.RECONVERGENT B2 ;  /* 0x0000000000027941 */ /* 0x000fea0003800200 */
.L_x_28:
[----:B------:R-:W-:Y:S05]  /*1db0*/  BRA `(.L_x_32) ;  /* 0x0000000000207947 */ /* 0x000fea0003800000 */
.L_x_27:
[----:B------:R-:W-:-:S04]  /*1dc0*/  LOP3.LUT R0, R3, 0x80000000, R0, 0x48, !PT ;  /* 0x8000000003007812 */ /* 0x000fc800078e4800 */
[----:B------:R-:W-:Y:S01]  /*1dd0*/  LOP3.LUT R0, R0, 0x7f800000, RZ, 0xfc, !PT ;  /* 0x7f80000000007812 */ /* 0x000fe200078efcff */
[----:B------:R-:W-:Y:S06]  /*1de0*/  BRA `(.L_x_32) ;  /* 0x0000000000147947 */ /* 0x000fec0003800000 */
.L_x_26:
[----:B------:R-:W-:Y:S01]  /*1df0*/  LOP3.LUT R0, R3, 0x80000000, R0, 0x48, !PT ;  /* 0x8000000003007812 */ /* 0x000fe200078e4800 */
[----:B------:R-:W-:Y:S06]  /*1e00*/  BRA `(.L_x_32) ;  /* 0x00000000000c7947 */ /* 0x000fec0003800000 */
.L_x_25:
[----:B------:R-:W0:Y:S01]  /*1e10*/  MUFU.RSQ R0, -QNAN ;  /* 0xffc0000000007908 */ /* 0x000e220000001400 */
[----:B------:R-:W-:Y:S05]  /*1e20*/  BRA `(.L_x_32) ;  /* 0x0000000000047947 */ /* 0x000fea0003800000 */
.L_x_24:
[----:B------:R-:W-:-:S07]  /*1e30*/  FADD.FTZ R0, R0, R3 ;  /* 0x0000000300007221 */ /* 0x000fce0000010000 */
.L_x_32:
[----:B------:R-:W-:Y:S05]  /*1e40*/  BSYNC.RECONVERGENT B1 ;  /* 0x0000000000017941 */ /* 0x000fea0003800200 */
.L_x_22:
[----:B------:R-:W-:-:S04]  /*1e50*/  HFMA2 R3, -RZ, RZ, 0, 0 ;  /* 0x00000000ff037431 */ /* 0x000fc800000001ff */
[----:B0-----:R-:W-:Y:S05]  /*1e60*/  RET.REL.NODEC R2 `(_Z17group_norm_kernelPKfPfiii) ;  /* 0xffffffe002647950 */ /* 0x001fea0003c3ffff */
.L_x_33:
[----:B------:R-:W-:-:S00]  /*1e70*/  BRA `(.L_x_33) ;  /* 0xfffffffc00fc7947 */ /* 0x000fc0000383ffff */
[----:B------:R-:W-:-:S00]  /*1e80*/  NOP ;  /* 0x0000000000007918 */ /* 0x000fc00000000000 */
[----:B------:R-:W-:-:S00]  /*1e90*/  NOP ;  /* 0x0000000000007918 */ /* 0x000fc00000000000 */
[----:B------:R-:W-:-:S00]  /*1ea0*/  NOP ;  /* 0x0000000000007918 */ /* 0x000fc00000000000 */
[----:B------:R-:W-:-:S00]  /*1eb0*/  NOP ;  /* 0x0000000000007918 */ /* 0x000fc00000000000 */
[----:B------:R-:W-:-:S00]  /*1ec0*/  NOP ;  /* 0x0000000000007918 */ /* 0x000fc00000000000 */
[----:B------:R-:W-:-:S00]  /*1ed0*/  NOP ;  /* 0x0000000000007918 */ /* 0x000fc00000000000 */
[----:B------:R-:W-:-:S00]  /*1ee0*/  NOP ;  /* 0x0000000000007918 */ /* 0x000fc00000000000 */
[----:B------:R-:W-:-:S00]  /*1ef0*/  NOP ;  /* 0x0000000000007918 */ /* 0x000fc00000000000 */
.L_x_71:


//--------------------- .text._Z18interpolate_kernelPKfPfiii --------------------------
	.section	.text._Z18interpolate_kernelPKfPfiii,"ax",@progbits
	.align	128
        .global         _Z18interpolate_kernelPKfPfiii
        .type           _Z18interpolate_kernelPKfPfiii,@function
        .size           _Z18interpolate_kernelPKfPfiii,(.L_x_72 - _Z18interpolate_kernelPKfPfiii)
        .other          _Z18interpolate_kernelPKfPfiii,@"STO_CUDA_ENTRY STV_DEFAULT"
_Z18interpolate_kernelPKfPfiii:
.text._Z18interpolate_kernelPKfPfiii:
[----:B------:R-:W-:Y:S01]  /*0000*/  LDC R1, c[0x0][0x37c] ;  /* 0x0000df00ff017b82 */ /* 0x000fe20000000800 */
[----:B------:R-:W0:Y:S07]  /*0010*/  S2R R3, SR_TID.X ;  /* 0x0000000000037919 */ /* 0x000e2e0000002100 */
[----:B------:R-:W1:Y:S01]  /*0020*/  LDC R5, c[0x0][0x364] ;  /* 0x0000d900ff057b82 */ /* 0x000e620000000800 */
[----:B------:R-:W2:Y:S01]  /*0030*/  LDCU UR4, c[0x0][0x398] ;  /* 0x00007300ff0477ac */ /* 0x000ea20008000800 */
[----:B------:R-:W1:Y:S01]  /*0040*/  S2R R0, SR_TID.Y ;  /* 0x0000000000007919 */ /* 0x000e620000002200 */
[----:B------:R-:W3:Y:S05]  /*0050*/  LDCU UR7, c[0x0][0x390] ;  /* 0x00007200ff0777ac */ /* 0x000eea0008000800 */
[----:B------:R-:W0:Y:S08]  /*0060*/  S2UR UR6, SR_CTAID.X ;  /* 0x00000000000679c3 */ /* 0x000e300000002500 */
[----:B------:R-:W0:Y:S08]  /*0070*/  LDC R2, c[0x0][0x360] ;  /* 0x0000d800ff027b82 */ /* 0x000e300000000800 */
[----:B------:R-:W1:Y:S01]  /*0080*/  S2UR UR5, SR_CTAID.Y ;  /* 0x00000000000579c3 */ /* 0x000e620000002600 */
[----:B0-----:R-:W-:-:S05]  /*0090*/  IMAD R2, R2, UR6, R3 ;  /* 0x0000000602027c24 */ /* 0x001fca000f8e0203 */
[----:B--2---:R-:W-:Y:S01]  /*00a0*/  ISETP.GE.AND P0, PT, R2, UR4, PT ;  /* 0x0000000402007c0c */ /* 0x004fe2000bf06270 */
[----:B-1----:R-:W-:-:S05]  /*00b0*/  IMAD R5, R5, UR5, R0 ;  /* 0x0000000505057c24 */ /* 0x002fca000f8e0200 */
[----:B---3--:R-:W-:-:S13]  /*00c0*/  ISETP.GE.OR P0, PT, R5, UR7, P0 ;  /* 0x0000000705007c0c */ /* 0x008fda0008706670 */
[----:B------:R-:W-:Y:S05]  /*00d0*/  @P0 EXIT ;  /* 0x000000000000094d */ /* 0x000fea0003800000 */
[----:B------:R-:W-:Y:S01]  /*00e0*/  UIADD3 UR4, UPT, UPT, UR4, -0x1, URZ ;  /* 0xffffffff04047890 */ /* 0x000fe2000fffe0ff */
[----:B------:R-:W-:Y:S01]  /*00f0*/  I2FP.F32.S32 R0, R2 ;  /* 0x0000000200007245 */ /* 0x000fe20000201400 */
[----:B------:R-:W0:Y:S01]  /*0100*/  LDCU.64 UR6, c[0x0][0x358] ;  /* 0x00006b00ff0677ac */ /* 0x000e220008000a00 */
[----:B------:R-:W-:Y:S03]  /*0110*/  BSSY.RECONVERGENT B0, `(.L_x_34) ;  /* 0x000000d000007945 */ /* 0x000fe60003800200 */
[----:B------:R-:W-:-:S04]  /*0120*/  I2FP.F32.S32 R3, UR4 ;  /* 0x0000000400037c45 */ /* 0x000fc80008201400 */
[----:B------:R-:W1:Y:S08]  /*0130*/  MUFU.RCP R4, R3 ;  /* 0x0000000300047308 */ /* 0x000e700000001000 */
[----:B------:R-:W2:Y:S01]  /*0140*/  FCHK P0, R0, R3 ;  /* 0x0000000300007302 */ /* 0x000ea20000000000 */
[----:B-1----:R-:W-:-:S04]  /*0150*/  FFMA R7, -R3, R4, 1 ;  /* 0x3f80000003077423 */ /* 0x002fc80000000104 */
[----:B------:R-:W-:-:S04]  /*0160*/  FFMA R7, R4, R7, R4 ;  /* 0x0000000704077223 */ /* 0x000fc80000000004 */
[----:B------:R-:W-:-:S04]  /*0170*/  FFMA R4, R0, R7, RZ ;  /* 0x0000000700047223 */ /* 0x000fc800000000ff */
[----:B------:R-:W-:-:S04]  /*0180*/  FFMA R6, -R3, R4, R0 ;  /* 0x0000000403067223 */ /* 0x000fc80000000100 */
[----:B------:R-:W-:Y:S01]  /*0190*/  FFMA R4, R7, R6, R4 ;  /* 0x0000000607047223 */ /* 0x000fe20000000004 */
[----:B0-2---:R-:W-:Y:S06]  /*01a0*/  @!P0 BRA `(.L_x_35) ;  /* 0x00000000000c8947 */ /* 0x005fec0003800000 */
[----:B------:R-:W-:-:S07]  /*01b0*/  MOV R4, 0x1d0 ;  /* 0x000001d000047802 */ /* 0x000fce0000000f00 */
[----:B------:R-:W-:Y:S05]  /*01c0*/  CALL.REL.NOINC `($__internal_2_$__cuda_sm3x_div_rn_noftz_f32_slowpath) ;  /* 0x0000000000687944 */ /* 0x000fea0003c00000 */
[----:B------:R-:W-:-:S07]  /*01d0*/  IMAD.MOV.U32 R4, RZ, RZ, R0 ;  /* 0x000000ffff047224 */ /* 0x000fce00078e0000 */
.L_x_35:
[----:B------:R-:W-:Y:S05]  /*01e0*/  BSYNC.RECONVERGENT B0 ;  /* 0x0000000000007941 */ /* 0x000fea0003800200 */
.L_x_34:
[----:B------:R-:W0:Y:S01]  /*01f0*/  LDCU UR5, c[0x0][0x394] ;  /* 0x00007280ff0577ac */ /* 0x000e220008000800 */
[----:B------:R-:W1:Y:S01]  /*0200*/  LDC.64 R6, c[0x0][0x380] ;  /* 0x0000e000ff067b82 */ /* 0x000e620000000a00 */
[----:B0-----:R-:W-:-:S06]  /*0210*/  UIADD3 UR4, UPT, UPT, UR5, -0x1, URZ ;  /* 0xffffffff05047890 */ /* 0x001fcc000fffe0ff */
[----:B------:R-:W-:-:S05]  /*0220*/  I2FP.F32.S32 R3, UR4 ;  /* 0x0000000400037c45 */ /* 0x000fca0008201400 */
[----:B------:R-:W-:Y:S01]  /*0230*/  FMUL R3, R3, R4 ;  /* 0x0000000403037220 */ /* 0x000fe20000400000 */
[----:B------:R-:W0:Y:S03]  /*0240*/  LDCU UR4, c[0x0][0x398] ;  /* 0x00007300ff0477ac */ /* 0x000e260008000800 */
[----:B------:R-:W2:Y:S08]  /*0250*/  F2I.CEIL.NTZ R4, R3 ;  /* 0x0000000300047305 */ /* 0x000eb0000020b100 */
[----:B------:R-:W3:Y:S01]  /*0260*/  F2I.TRUNC.NTZ R0, R3 ;  /* 0x0000000300007305 */ /* 0x000ee2000020f100 */
[----:B--2---:R-:W-:-:S04]  /*0270*/  IMAD R9, R5, UR5, R4 ;  /* 0x0000000505097c24 */ /* 0x004fc8000f8e0204 */
[----:B-1----:R-:W-:-:S04]  /*0280*/  IMAD.WIDE R8, R9, 0x4, R6 ;  /* 0x0000000409087825 */ /* 0x002fc800078e0206 */
[----:B---3--:R-:W-:Y:S02]  /*0290*/  IMAD R11, R5, UR5, R0 ;  /* 0x00000005050b7c24 */ /* 0x008fe4000f8e0200 */
[----:B------:R-:W2:Y:S02]  /*02a0*/  LDG.E R9, desc[UR6][R8.64] ;  /* 0x0000000608097981 */ /* 0x000ea4000c1e1900 */
[----:B------:R-:W-:Y:S02]  /*02b0*/  IMAD.WIDE R6, R11, 0x4, R6 ;  /* 0x000000040b067825 */ /* 0x000fe400078e0206 */
[----:B------:R-:W1:Y:S04]  /*02c0*/  LDC.64 R10, c[0x0][0x388] ;  /* 0x0000e200ff0a7b82 */ /* 0x000e680000000a00 */
[----:B------:R-:W3:Y:S01]  /*02d0*/  LDG.E R7, desc[UR6][R6.64] ;  /* 0x0000000606077981 */ /* 0x000ee2000c1e1900 */
[----:B------:R-:W-:-:S05]  /*02e0*/  I2FP.F32.S32 R0, R0 ;  /* 0x0000000000007245 */ /* 0x000fca0000201400 */
[----:B------:R-:W-:Y:S01]  /*02f0*/  FADD R0, R3, -R0 ;  /* 0x8000000003007221 */ /* 0x000fe20000000000 */
[----:B0-----:R-:W-:-:S04]  /*0300*/  IMAD R3, R5, UR4, R2 ;  /* 0x0000000405037c24 */ /* 0x001fc8000f8e0202 */
[----:B-1----:R-:W-:-:S04]  /*0310*/  IMAD.WIDE R2, R3, 0x4, R10 ;  /* 0x0000000403027825 */ /* 0x002fc800078e020a */
[C---:B--2---:R-:W-:Y:S01]  /*0320*/  FMUL R5, R0.reuse, R9 ;  /* 0x0000000900057220 */ /* 0x044fe20000400000 */
[----:B------:R-:W-:-:S04]  /*0330*/  FADD R0, -R0, 1 ;  /* 0x3f80000000007421 */ /* 0x000fc80000000100 */
[----:B---3--:R-:W-:-:S05]  /*0340*/  FFMA R5, R0, R7, R5 ;  /* 0x0000000700057223 */ /* 0x008fca0000000005 */
[----:B------:R-:W-:Y:S01]  /*0350*/  STG.E desc[UR6][R2.64], R5 ;  /* 0x0000000502007986 */ /* 0x000fe2000c101906 */
[----:B------:R-:W-:Y:S05]  /*0360*/  EXIT ;  /* 0x000000000000794d */ /* 0x000fea0003800000 */
        .weak           $__internal_2_$__cuda_sm3x_div_rn_noftz_f32_slowpath
        .type           $__internal_2_$__cuda_sm3x_div_rn_noftz_f32_slowpath,@function
        .size           $__internal_2_$__cuda_sm3x_div_rn_noftz_f32_slowpath,(.L_x_72 - $__internal_2_$__cuda_sm3x_div_rn_noftz_f32_slowpath)
$__internal_2_$__cuda_sm3x_div_rn_noftz_f32_slowpath:
[--C-:B------:R-:W-:Y:S01]  /*0370*/  SHF.R.U32.HI R7, RZ, 0x17, R3.reuse ;  /* 0x00000017ff077819 */ /* 0x100fe20000011603 */
[----:B------:R-:W-:Y:S01]  /*0380*/  BSSY.RECONVERGENT B1, `(.L_x_36) ;  /* 0x0000064000017945 */ /* 0x000fe20003800200 */
[--C-:B------:R-:W-:Y:S01]  /*0390*/  SHF.R.U32.HI R6, RZ, 0x17, R0.reuse ;  /* 0x00000017ff067819 */ /* 0x100fe20000011600 */
[----:B------:R-:W-:Y:S01]  /*03a0*/  IMAD.MOV.U32 R8, RZ, RZ, R0 ;  /* 0x000000ffff087224 */ /* 0x000fe200078e0000 */
[----:B------:R-:W-:Y:S01]  /*03b0*/  LOP3.LUT R7, R7, 0xff, RZ, 0xc0, !PT ;  /* 0x000000ff07077812 */ /* 0x000fe200078ec0ff */
[----:B------:R-:W-:Y:S01]  /*03c0*/  IMAD.MOV.U32 R9, RZ, RZ, R3 ;  /* 0x000000ffff097224 */ /* 0x000fe200078e0003 */
[----:B------:R-:W-:-:S03]  /*03d0*/  LOP3.LUT R6, R6, 0xff, RZ, 0xc0, !PT ;  /* 0x000000ff06067812 */ /* 0x000fc600078ec0ff */
[----:B------:R-:W-:Y:S02]  /*03e0*/  VIADD R12, R7, 0xffffffff ;  /* 0xffffffff070c7836 */ /* 0x000fe40000000000 */
[----:B------:R-:W-:-:S03]  /*03f0*/  VIADD R11, R6, 0xffffffff ;  /* 0xffffffff060b7836 */ /* 0x000fc60000000000 */
[----:B------:R-:W-:-:S04]  /*0400*/  ISETP.GT.U32.AND P0, PT, R12, 0xfd, PT ;  /* 0x000000fd0c00780c */ /* 0x000fc80003f04070 */
[----:B------:R-:W-:-:S13]  /*0410*/  ISETP.GT.U32.OR P0, PT, R11, 0xfd, P0 ;  /* 0x000000fd0b00780c */ /* 0x000fda0000704470 */
[----:B------:R-:W-:Y:S01]  /*0420*/  @!P0 IMAD.MOV.U32 R10, RZ, RZ, RZ ;  /* 0x000000ffff0a8224 */ /* 0x000fe200078e00ff */
        /* <DEDUP_REMOVED lines=19> */
[----:B------:R-:W-:Y:S02]  /*0560*/  @P0 IMAD.MOV.U32 R10, RZ, RZ, RZ ;  /* 0x000000ffff0a0224 */ /* 0x000fe400078e00ff */
[----:B------:R-:W-:Y:S01]  /*0570*/  @!P0 FFMA R8, R0, 1.84467440737095516160e+19, RZ ;  /* 0x5f80000000088823 */ /* 0x000fe200000000ff */
[----:B------:R-:W-:Y:S02]  /*0580*/  @!P0 IMAD.MOV.U32 R10, RZ, RZ, -0x40 ;  /* 0xffffffc0ff0a8424 */ /* 0x000fe400078e00ff */
[----:B------:R-:W-:Y:S02]  /*0590*/  @!P1 FFMA R9, R3, 1.84467440737095516160e+19, RZ ;  /* 0x5f80000003099823 */ /* 0x000fe400000000ff */
[----:B------:R-:W-:-:S07]  /*05a0*/  @!P1 VIADD R10, R10, 0x40 ;  /* 0x000000400a0a9836 */ /* 0x000fce0000000000 */
.L_x_37:
[----:B------:R-:W-:Y:S01]  /*05b0*/  LEA R0, R7, 0xc0800000, 0x17 ;  /* 0xc080000007007811 */ /* 0x000fe200078eb8ff */
[----:B------:R-:W-:Y:S01]  /*05c0*/  VIADD R6, R6, 0xffffff81 ;  /* 0xffffff8106067836 */ /* 0x000fe20000000000 */
[----:B------:R-:W-:Y:S03]  /*05d0*/  BSSY.RECONVERGENT B2, `(.L_x_42) ;  /* 0x0000035000027945 */ /* 0x000fe60003800200 */
[----:B------:R-:W-:Y:S01]  /*05e0*/  IMAD.IADD R9, R9, 0x1, -R0 ;  /* 0x0000000109097824 */ /* 0x000fe200078e0a00 */
[C---:B------:R-:W-:Y:S01]  /*05f0*/  IADD3 R7, PT, PT, R6.reuse, 0x7f, -R7 ;  /* 0x0000007f06077810 */ /* 0x040fe20007ffe807 */
[----:B------:R-:W-:Y:S02]  /*0600*/  IMAD R0, R6, -0x800000, R8 ;  /* 0xff80000006007824 */ /* 0x000fe400078e0208 */
[----:B------:R-:W0:Y:S01]  /*0610*/  MUFU.RCP R3, R9 ;  /* 0x0000000900037308 */ /* 0x000e220000001000 */
[----:B------:R-:W-:Y:S01]  /*0620*/  FADD.FTZ R11, -R9, -RZ ;  /* 0x800000ff090b7221 */ /* 0x000fe20000010100 */
[----:B------:R-:W-:-:S03]  /*0630*/  IMAD.IADD R7, R7, 0x1, R10 ;  /* 0x0000000107077824 */ /* 0x000fc600078e020a */
        /* <DEDUP_REMOVED lines=8> */
[----:B------:R-:W-:-:S05]  /*06c0*/  LOP3.LUT R3, R3, 0xff, RZ, 0xc0, !PT ;  /* 0x000000ff03037812 */ /* 0x000fca00078ec0ff */
[----:B------:R-:W-:-:S04]  /*06d0*/  IMAD.IADD R9, R3, 0x1, R7 ;  /* 0x0000000103097824 */ /* 0x000fc800078e0207 */
[----:B------:R-:W-:-:S05]  /*06e0*/  VIADD R3, R9, 0xffffffff ;  /* 0xffffffff09037836 */ /* 0x000fca0000000000 */
        /* <DEDUP_REMOVED lines=10> */
[CCC-:B------:R-:W-:Y:S01]  /*0790*/  FFMA.RM R6, R12.reuse, R8.reuse, R13.reuse ;  /* 0x000000080c067223 */ /* 0x1c0fe2000000400d */
[C---:B------:R-:W-:Y:S02]  /*07a0*/  ISETP.NE.AND P2, PT, R9.reuse, RZ, PT ;  /* 0x000000ff0900720c */ /* 0x040fe40003f45270 */
[----:B------:R-:W-:Y:S02]  /*07b0*/  ISETP.NE.AND P1, PT, R9, RZ, PT ;  /* 0x000000ff0900720c */ /* 0x000fe40003f25270 */
[----:B------:R-:W-:Y:S01]  /*07c0*/  LOP3.LUT R7, R3, 0x7fffff, RZ, 0xc0, !PT ;  /* 0x007fffff03077812 */ /* 0x000fe200078ec0ff */
[----:B------:R-:W-:Y:S01]  /*07d0*/  FFMA.RP R3, R12, R8, R13 ;  /* 0x000000080c037223 */ /* 0x000fe2000000800d */
[----:B------:R-:W-:Y:S02]  /*07e0*/  VIADD R8, R9, 0x20 ;  /* 0x0000002009087836 */ /* 0x000fe40000000000 */
[----:B------:R-:W-:Y:S01]  /*07f0*/  LOP3.LUT R7, R7, 0x800000, RZ, 0xfc, !PT ;  /* 0x0080000007077812 */ /* 0x000fe200078efcff */
[----:B------:R-:W-:Y:S01]  /*0800*/  IMAD.MOV R9, RZ, RZ, -R9 ;  /* 0x000000ffff097224 */ /* 0x000fe200078e0a09 */
[----:B------:R-:W-:-:S02]  /*0810*/  FSETP.NEU.FTZ.AND P0, PT, R3, R6, PT ;  /* 0x000000060300720b */ /* 0x000fc40003f1d000 */
[----:B------:R-:W-:Y:S02]  /*0820*/  SHF.L.U32 R8, R7, R8, RZ ;  /* 0x0000000807087219 */ /* 0x000fe400000006ff */
[----:B------:R-:W-:Y:S02]  /*0830*/  SEL R6, R9, RZ, P2 ;  /* 0x000000ff09067207 */ /* 0x000fe40001000000 */
[----:B------:R-:W-:Y:S02]  /*0840*/  ISETP.NE.AND P1, PT, R8, RZ, P1 ;  /* 0x000000ff0800720c */ /* 0x000fe40000f25270 */
[----:B------:R-:W-:Y:S02]  /*0850*/  SHF.R.U32.HI R6, RZ, R6, R7 ;  /* 0x00000006ff067219 */ /* 0x000fe40000011607 */
[----:B------:R-:W-:Y:S02]  /*0860*/  PLOP3.LUT P0, PT, P0, P1, PT, 0xf8, 0x8f ;  /* 0x00000000008f781c */ /* 0x000fe40000703f70 */
[----:B------:R-:W-:-:S02]  /*0870*/  SHF.R.U32.HI R8, RZ, 0x1, R6 ;  /* 0x00000001ff087819 */ /* 0x000fc40000011606 */
[----:B------:R-:W-:-:S04]  /*0880*/  SEL R3, RZ, 0x1, !P0 ;  /* 0x00000001ff037807 */ /* 0x000fc80004000000 */
[----:B------:R-:W-:-:S04]  /*0890*/  LOP3.LUT R3, R3, 0x1, R8, 0xf8, !PT ;  /* 0x0000000103037812 */ /* 0x000fc800078ef808 */
[----:B------:R-:W-:-:S05]  /*08a0*/  LOP3.LUT R3, R3, R6, RZ, 0xc0, !PT ;  /* 0x0000000603037212 */ /* 0x000fca00078ec0ff */
[----:B------:R-:W-:-:S05]  /*08b0*/  IMAD.IADD R3, R8, 0x1, R3 ;  /* 0x0000000108037824 */ /* 0x000fca00078e0203 */
[----:B------:R-:W-:Y:S01]  /*08c0*/  LOP3.LUT R0, R3, R0, RZ, 0xfc, !PT ;  /* 0x0000000003007212 */ /* 0x000fe200078efcff */
[----:B------:R-:W-:Y:S06]  /*08d0*/  BRA `(.L_x_45) ;  /* 0x0000000000107947 */ /* 0x000fec0003800000 */
.L_x_44:
[----:B------:R-:W-:-:S04]  /*08e0*/  LOP3.LUT R0, R0, 0x80000000, RZ, 0xc0, !PT ;  /* 0x8000000000007812 */ /* 0x000fc800078ec0ff */
[----:B------:R-:W-:Y:S01]  /*08f0*/  LOP3.LUT R0, R0, 0x7f800000, RZ, 0xfc, !PT ;  /* 0x7f80000000007812 */ /* 0x000fe200078efcff */
[----:B------:R-:W-:Y:S06]  /*0900*/  BRA `(.L_x_45) ;  /* 0x0000000000047947 */ /* 0x000fec0003800000 */
.L_x_43:
[----:B------:R-:W-:-:S07]  /*0910*/  IMAD R0, R7, 0x800000, R0 ;  /* 0x0080000007007824 */ /* 0x000fce00078e0200 */
.L_x_45:
[----:B------:R-:W-:Y:S05]  /*0920*/  BSYNC.RECONVERGENT B2 ;  /* 0x0000000000027941 */ /* 0x000fea0003800200 */
.L_x_42:
[----:B------:R-:W-:Y:S05]  /*0930*/  BRA `(.L_x_46) ;  /* 0x0000000000207947 */ /* 0x000fea0003800000 */
.L_x_41:
[----:B------:R-:W-:-:S04]  /*0940*/  LOP3.LUT R0, R9, 0x80000000, R8, 0x48, !PT ;  /* 0x8000000009007812 */ /* 0x000fc800078e4808 */
[----:B------:R-:W-:Y:S01]  /*0950*/  LOP3.LUT R0, R0, 0x7f800000, RZ, 0xfc, !PT ;  /* 0x7f80000000007812 */ /* 0x000fe200078efcff */
[----:B------:R-:W-:Y:S06]  /*0960*/  BRA `(.L_x_46) ;  /* 0x0000000000147947 */ /* 0x000fec0003800000 */
.L_x_40:
[----:B------:R-:W-:Y:S01]  /*0970*/  LOP3.LUT R0, R9, 0x80000000, R8, 0x48, !PT ;  /* 0x8000000009007812 */ /* 0x000fe200078e4808 */
[----:B------:R-:W-:Y:S06]  /*0980*/  BRA `(.L_x_46) ;  /* 0x00000000000c7947 */ /* 0x000fec0003800000 */
.L_x_39:
[----:B------:R-:W0:Y:S01]  /*0990*/  MUFU.RSQ R0, -QNAN ;  /* 0xffc0000000007908 */ /* 0x000e220000001400 */
[----:B------:R-:W-:Y:S05]  /*09a0*/  BRA `(.L_x_46) ;  /* 0x0000000000047947 */ /* 0x000fea0003800000 */
.L_x_38:
[----:B------:R-:W-:-:S07]  /*09b0*/  FADD.FTZ R0, R0, R3 ;  /* 0x0000000300007221 */ /* 0x000fce0000010000 */
.L_x_46:
[----:B------:R-:W-:Y:S05]  /*09c0*/  BSYNC.RECONVERGENT B1 ;  /* 0x0000000000017941 */ /* 0x000fea0003800200 */
.L_x_36:
[----:B------:R-:W-:Y:S02]  /*09d0*/  IMAD.MOV.U32 R6, RZ, RZ, R4 ;  /* 0x000000ffff067224 */ /* 0x000fe400078e0004 */
[----:B------:R-:W-:-:S04]  /*09e0*/  IMAD.MOV.U32 R7, RZ, RZ, 0x0 ;  /* 0x00000000ff077424 */ /* 0x000fc800078e00ff */
[----:B0-----:R-:W-:Y:S05]  /*09f0*/  RET.REL.NODEC R6 `(_Z18interpolate_kernelPKfPfiii) ;  /* 0xfffffff406807950 */ /* 0x001fea0003c3ffff */
.L_x_47:
        /* <DEDUP_REMOVED lines=16> */
.L_x_72:


//--------------------- .text._Z24spectral_centroid_kernelPKfPfiiiif --------------------------
	.section	.text._Z24spectral_centroid_kernelPKfPfiiiif,"ax",@progbits
	.align	128
        .global         _Z24spectral_centroid_kernelPKfPfiiiif
        .type           _Z24spectral_centroid_kernelPKfPfiiiif,@function
        .size           _Z24spectral_centroid_kernelPKfPfiiiif,(.L_x_73 - _Z24spectral_centroid_kernelPKfPfiiiif)
        .other          _Z24spectral_centroid_kernelPKfPfiiiif,@"STO_CUDA_ENTRY STV_DEFAULT"
_Z24spectral_centroid_kernelPKfPfiiiif:
.text._Z24spectral_centroid_kernelPKfPfiiiif:
[----:B------:R-:W-:Y:S01]  /*0000*/  LDC R1, c[0x0][0x37c] ;  /* 0x0000df00ff017b82 */ /* 0x000fe20000000800 */
[----:B------:R-:W0:Y:S07]  /*0010*/  S2R R0, SR_TID.X ;  /* 0x0000000000007919 */ /* 0x000e2e0000002100 */
[----:B------:R-:W1:Y:S01]  /*0020*/  LDC R6, c[0x0][0x364] ;  /* 0x0000d900ff067b82 */ /* 0x000e620000000800 */
[----:B------:R-:W2:Y:S01]  /*0030*/  LDCU.64 UR6, c[0x0][0x390] ;  /* 0x00007200ff0677ac */ /* 0x000ea20008000a00 */
[----:B------:R-:W1:Y:S06]  /*0040*/  S2R R5, SR_TID.Y ;  /* 0x0000000000057919 */ /* 0x000e6c0000002200 */
[----:B------:R-:W0:Y:S08]  /*0050*/  S2UR UR5, SR_CTAID.X ;  /* 0x00000000000579c3 */ /* 0x000e300000002500 */
[----:B------:R-:W0:Y:S08]  /*0060*/  LDC R3, c[0x0][0x360] ;  /* 0x0000d800ff037b82 */ /* 0x000e300000000800 */
[----:B------:R-:W1:Y:S01]  /*0070*/  S2UR UR4, SR_CTAID.Y ;  /* 0x00000000000479c3 */ /* 0x000e620000002600 */
[----:B0-----:R-:W-:-:S05]  /*0080*/  IMAD R3, R3, UR5, R0 ;  /* 0x0000000503037c24 */ /* 0x001fca000f8e0200 */
[----:B--2---:R-:W-:Y:S01]  /*0090*/  ISETP.GE.AND P0, PT, R3, UR7, PT ;  /* 0x0000000703007c0c */ /* 0x004fe2000bf06270 */
[----:B-1----:R-:W-:-:S05]  /*00a0*/  IMAD R6, R6, UR4, R5 ;  /* 0x0000000406067c24 */ /* 0x002fca000f8e0205 */
[----:B------:R-:W-:-:S13]  /*00b0*/  ISETP.GE.OR P0, PT, R6, UR6, P0 ;  /* 0x0000000606007c0c */ /* 0x000fda0008706670 */
[----:B------:R-:W-:Y:S05]  /*00c0*/  @P0 EXIT ;  /* 0x000000000000094d */ /* 0x000fea0003800000 */
[----:B------:R-:W0:Y:S01]  /*00d0*/  LDCU UR4, c[0x0][0x398] ;  /* 0x00007300ff0477ac */ /* 0x000e220008000800 */
[----:B------:R-:W-:Y:S02]  /*00e0*/  HFMA2 R8, -RZ, RZ, 0, 0 ;  /* 0x00000000ff087431 */ /* 0x000fe400000001ff */
[----:B------:R-:W-:Y:S01]  /*00f0*/  IMAD R6, R6, UR7, R3 ;  /* 0x0000000706067c24 */ /* 0x000fe2000f8e0203 */
[----:B------:R-:W-:Y:S01]  /*0100*/  MOV R7, RZ ;  /* 0x000000ff00077202 */ /* 0x000fe20000000f00 */
[----:B------:R-:W1:Y:S01]  /*0110*/  LDCU.64 UR8, c[0x0][0x358] ;  /* 0x00006b00ff0877ac */ /* 0x000e620008000a00 */
[----:B0-----:R-:W-:-:S09]  /*0120*/  UISETP.GE.AND UP0, UPT, UR4, -0x1, UPT ;  /* 0xffffffff0400788c */ /* 0x001fd2000bf06270 */
[----:B-1----:R-:W-:Y:S05]  /*0130*/  BRA.U !UP0, `(.L_x_48) ;  /* 0x0000000908f87547 */ /* 0x002fea000b800000 */
[----:B------:R-:W-:Y:S01]  /*0140*/  ULEA.HI UR4, UR4, UR4, URZ, 0x1 ;  /* 0x0000000404047291 */ /* 0x000fe2000f8f08ff */
[----:B------:R-:W-:Y:S01]  /*0150*/  IMAD.MOV.U32 R7, RZ, RZ, RZ ;  /* 0x000000ffff077224 */ /* 0x000fe200078e00ff */
[----:B------:R-:W-:Y:S02]  /*0160*/  MOV R8, RZ ;  /* 0x000000ff00087202 */ /* 0x000fe40000000f00 */
[----:B------:R-:W-:-:S03]  /*0170*/  USHF.R.S32.HI UR5, URZ, 0x1, UR4 ;  /* 0x00000001ff057899 */ /* 0x000fc60008011404 */
[----:B------:R-:W-:Y:S01]  /*0180*/  UMOV UR4, URZ ;  /* 0x000000ff00047c82 */ /* 0x000fe20008000000 */
[----:B------:R-:W-:Y:S02]  /*0190*/  UISETP.GE.U32.AND UP1, UPT, UR5, 0xf, UPT ;  /* 0x0000000f0500788c */ /* 0x000fe4000bf26070 */
[----:B------:R-:W-:Y:S02]  /*01a0*/  UIADD3 UR6, UPT, UPT, UR5, 0x1, URZ ;  /* 0x0000000105067890 */ /* 0x000fe4000fffe0ff */
[----:B------:R-:W-:Y:S02]  /*01b0*/  IMAD R0, R6, UR5, R6 ;  /* 0x0000000506007c24 */ /* 0x000fe4000f8e0206 */
[----:B------:R-:W-:-:S04]  /*01c0*/  ULOP3.LUT UR7, UR6, 0xf, URZ, 0xc0, !UPT ;  /* 0x0000000f06077892 */ /* 0x000fc8000f8ec0ff */
[----:B------:R-:W-:Y:S01]  /*01d0*/  UISETP.NE.AND UP0, UPT, UR7, URZ, UPT ;  /* 0x000000ff0700728c */ /* 0x000fe2000bf05270 */
[----:B------:R-:W-:Y:S10]  /*01e0*/  BRA.U !UP1, `(.L_x_49) ;  /* 0x0000000509647547 */ /* 0x000ff4000b800000 */
[----:B------:R-:W0:Y:S01]  /*01f0*/  LDC.64 R2, c[0x0][0x380] ;  /* 0x0000e000ff027b82 */ /* 0x000e220000000a00 */
[----:B------:R-:W-:Y:S02]  /*0200*/  HFMA2 R7, -RZ, RZ, 0, 0 ;  /* 0x00000000ff077431 */ /* 0x000fe400000001ff */
[----:B------:R-:W-:Y:S01]  /*0210*/  IMAD.MOV.U32 R9, RZ, RZ, R0 ;  /* 0x000000ffff097224 */ /* 0x000fe200078e0000 */
[----:B------:R-:W-:Y:S01]  /*0220*/  ULOP3.LUT UR4, UR6, 0xfffffff0, URZ, 0xc0, !UPT ;  /* 0xfffffff006047892 */ /* 0x000fe2000f8ec0ff */
[----:B------:R-:W-:-:S11]  /*0230*/  UMOV UR5, URZ ;  /* 0x000000ff00057c82 */ /* 0x000fd60008000000 */
.L_x_50:
        /* <DEDUP_REMOVED lines=16> */
[----:B------:R0:W5:Y:S01]  /*0340*/  LDG.E R24, desc[UR8][R4.64+0x3c] ;  /* 0x00003c0804187981 */ /* 0x000162000c1e1900 */
[----:B------:R-:W-:-:S02]  /*0350*/  UIADD3 UR10, UPT, UPT, UR5, 0x1, URZ ;  /* 0x00000001050a7890 */ /* 0x000fc4000fffe0ff */
[----:B------:R-:W-:Y:S01]  /*0360*/  I2FP.F32.U32 R25, UR5 ;  /* 0x0000000500197c45 */ /* 0x000fe20008201000 */
[----:B------:R-:W-:Y:S01]  /*0370*/  UIADD3 UR11, UPT, UPT, UR5, 0x2, URZ ;  /* 0x00000002050b7890 */ /* 0x000fe2000fffe0ff */
[----:B------:R-:W-:-:S03]  /*0380*/  IADD3 R9, PT, PT, R9, 0x10, RZ ;  /* 0x0000001009097810 */ /* 0x000fc60007ffe0ff */
[C---:B--2---:R-:W-:Y:S01]  /*0390*/  FFMA R28, R26.reuse, R25, R7 ;  /* 0x000000191a1c7223 */ /* 0x044fe20000000007 */
[----:B------:R-:W-:Y:S01]  /*03a0*/  I2FP.F32.U32 R7, UR10 ;  /* 0x0000000a00077c45 */ /* 0x000fe20008201000 */
[----:B------:R-:W-:Y:S01]  /*03b0*/  UIADD3 UR10, UPT, UPT, UR5, 0x3, URZ ;  /* 0x00000003050a7890 */ /* 0x000fe2000fffe0ff */
[----:B------:R-:W-:Y:S01]  /*03c0*/  I2FP.F32.U32 R25, UR11 ;  /* 0x0000000b00197c45 */ /* 0x000fe20008201000 */
[----:B------:R-:W-:Y:S01]  /*03d0*/  FADD R8, R26, R8 ;  /* 0x000000081a087221 */ /* 0x000fe20000000000 */
[----:B------:R-:W-:Y:S01]  /*03e0*/  UIADD3 UR11, UPT, UPT, UR5, 0x4, URZ ;  /* 0x00000004050b7890 */ /* 0x000fe2000fffe0ff */
[----:B---3--:R-:W-:Y:S02]  /*03f0*/  FFMA R28, R23, R7, R28 ;  /* 0x00000007171c7223 */ /* 0x008fe4000000001c */
[----:B0-----:R-:W-:Y:S01]  /*0400*/  I2FP.F32.U32 R4, UR10 ;  /* 0x0000000a00047c45 */ /* 0x001fe20008201000 */
[----:B------:R-:W-:Y:S01]  /*0410*/  FADD R8, R8, R23 ;  /* 0x0000001708087221 */ /* 0x000fe20000000000 */
[----:B----4-:R-:W-:Y:S01]  /*0420*/  FFMA R25, R21, R25, R28 ;  /* 0x0000001915197223 */ /* 0x010fe2000000001c */
[----:B------:R-:W-:-:S02]  /*0430*/  UIADD3 UR10, UPT, UPT, UR5, 0x5, URZ ;  /* 0x00000005050a7890 */ /* 0x000fc4000fffe0ff */
[----:B------:R-:W-:Y:S01]  /*0440*/  FADD R21, R8, R21 ;  /* 0x0000001508157221 */ /* 0x000fe20000000000 */
[----:B-----5:R-:W-:Y:S01]  /*0450*/  FFMA R25, R22, R4, R25 ;  /* 0x0000000416197223 */ /* 0x020fe20000000019 */
[----:B------:R-:W-:Y:S01]  /*0460*/  I2FP.F32.U32 R4, UR11 ;  /* 0x0000000b00047c45 */ /* 0x000fe20008201000 */
[----:B------:R-:W-:Y:S01]  /*0470*/  UIADD3 UR11, UPT, UPT, UR5, 0x6, URZ ;  /* 0x00000006050b7890 */ /* 0x000fe2000fffe0ff */
[----:B------:R-:W-:Y:S01]  /*0480*/  FADD R21, R21, R22 ;  /* 0x0000001615157221 */ /* 0x000fe20000000000 */
[----:B------:R-:W-:Y:S01]  /*0490*/  I2FP.F32.U32 R5, UR10 ;  /* 0x0000000a00057c45 */ /* 0x000fe20008201000 */
[----:B------:R-:W-:Y:S01]  /*04a0*/  UIADD3 UR10, UPT, UPT, UR5, 0x7, URZ ;  /* 0x00000007050a7890 */ /* 0x000fe2000fffe0ff */
[----:B------:R-:W-:Y:S01]  /*04b0*/  FFMA R25, R20, R4, R25 ;  /* 0x0000000414197223 */ /* 0x000fe20000000019 */
        /* <DEDUP_REMOVED lines=28> */
[----:B------:R-:W-:Y:S01]  /*0680*/  I2FP.F32.U32 R5, UR10 ;  /* 0x0000000a00057c45 */ /* 0x000fe20008201000 */
[----:B------:R-:W-:Y:S01]  /*0690*/  FADD R12, R15, R12 ;  /* 0x0000000c0f0c7221 */ /* 0x000fe20000000000 */
[----:B------:R-:W-:Y:S01]  /*06a0*/  UIADD3 UR10, UPT, UPT, UR5, 0xf, URZ ;  /* 0x0000000f050a7890 */ /* 0x000fe2000fffe0ff */
[----:B------:R-:W-:Y:S01]  /*06b0*/  FFMA R4, R13, R8, R4 ;  /* 0x000000080d047223 */ /* 0x000fe20000000004 */
[----:B------:R-:W-:Y:S01]  /*06c0*/  UIADD3 UR5, UPT, UPT, UR5, 0x10, URZ ;  /* 0x0000001005057890 */ /* 0x000fe2000fffe0ff */
[----:B------:R-:W-:Y:S01]  /*06d0*/  FADD R12, R12, R13 ;  /* 0x0000000d0c0c7221 */ /* 0x000fe20000000000 */
[----:B------:R-:W-:Y:S01]  /*06e0*/  I2FP.F32.U32 R7, UR11 ;  /* 0x0000000b00077c45 */ /* 0x000fe20008201000 */
[----:B------:R-:W-:Y:S01]  /*06f0*/  FFMA R5, R11, R5, R4 ;  /* 0x000000050b057223 */ /* 0x000fe20000000004 */
[----:B------:R-:W-:Y:S01]  /*0700*/  UISETP.NE.AND UP1, UPT, UR5, UR4, UPT ;  /* 0x000000040500728c */ /* 0x000fe2000bf25270 */
[----:B------:R-:W-:Y:S01]  /*0710*/  FADD R11, R12, R11 ;  /* 0x0000000b0c0b7221 */ /* 0x000fe20000000000 */
[----:B------:R-:W-:Y:S01]  /*0720*/  I2FP.F32.U32 R4, UR10 ;  /* 0x0000000a00047c45 */ /* 0x000fe20008201000 */
[----:B------:R-:W-:-:S02]  /*0730*/  FFMA R7, R10, R7, R5 ;  /* 0x000000070a077223 */ /* 0x000fc40000000005 */
[----:B------:R-:W-:Y:S02]  /*0740*/  FADD R11, R11, R10 ;  /* 0x0000000a0b0b7221 */ /* 0x000fe40000000000 */
[----:B------:R-:W-:Y:S02]  /*0750*/  FFMA R7, R24, R4, R7 ;  /* 0x0000000418077223 */ /* 0x000fe40000000007 */
[----:B------:R-:W-:Y:S01]  /*0760*/  FADD R8, R11, R24 ;  /* 0x000000180b087221 */ /* 0x000fe20000000000 */
[----:B------:R-:W-:Y:S06]  /*0770*/  BRA.U UP1, `(.L_x_50) ;  /* 0xfffffff901b07547 */ /* 0x000fec000b83ffff */
.L_x_49:
[----:B------:R-:W-:Y:S05]  /*0780*/  BRA.U !UP0, `(.L_x_48) ;  /* 0x0000000508647547 */ /* 0x000fea000b800000 */
[----:B------:R-:W-:Y:S02]  /*0790*/  UISETP.GE.U32.AND UP0, UPT, UR7, 0x8, UPT ;  /* 0x000000080700788c */ /* 0x000fe4000bf06070 */
[----:B------:R-:W-:-:S04]  /*07a0*/  ULOP3.LUT UR5, UR6, 0x7, URZ, 0xc0, !UPT ;  /* 0x0000000706057892 */ /* 0x000fc8000f8ec0ff */
[----:B------:R-:W-:-:S03]  /*07b0*/  UISETP.NE.AND UP1, UPT, UR5, URZ, UPT ;  /* 0x000000ff0500728c */ /* 0x000fc6000bf25270 */
[----:B------:R-:W-:Y:S08]  /*07c0*/  BRA.U !UP0, `(.L_x_51) ;  /* 0x0000000108ac7547 */ /* 0x000ff0000b800000 */
[----:B------:R-:W0:Y:S01]  /*07d0*/  LDC.64 R10, c[0x0][0x380] ;  /* 0x0000e000ff0a7b82 */ /* 0x000e220000000a00 */
[----:B------:R-:W-:-:S05]  /*07e0*/  IADD3 R3, PT, PT, R0, UR4, RZ ;  /* 0x0000000400037c10 */ /* 0x000fca000fffe0ff */
        /* <DEDUP_REMOVED lines=8> */
[----:B------:R0:W5:Y:S01]  /*0870*/  LDG.E R4, desc[UR8][R10.64+0x1c] ;  /* 0x00001c080a047981 */ /* 0x000162000c1e1900 */
[----:B------:R-:W-:-:S02]  /*0880*/  UIADD3 UR7, UPT, UPT, UR4, 0x1, URZ ;  /* 0x0000000104077890 */ /* 0x000fc4000fffe0ff */
[----:B------:R-:W-:Y:S01]  /*0890*/  I2FP.F32.U32 R5, UR4 ;  /* 0x0000000400057c45 */ /* 0x000fe20008201000 */
[----:B------:R-:W-:-:S06]  /*08a0*/  UIADD3 UR10, UPT, UPT, UR4, 0x2, URZ ;  /* 0x00000002040a7890 */ /* 0x000fcc000fffe0ff */
[----:B------:R-:W-:Y:S01]  /*08b0*/  I2FP.F32.U32 R9, UR10 ;  /* 0x0000000a00097c45 */ /* 0x000fe20008201000 */
[----:B------:R-:W-:Y:S01]  /*08c0*/  UIADD3 UR10, UPT, UPT, UR4, 0x4, URZ ;  /* 0x00000004040a7890 */ /* 0x000fe2000fffe0ff */
[----:B--2---:R-:W-:Y:S01]  /*08d0*/  FFMA R5, R12, R5, R7 ;  /* 0x000000050c057223 */ /* 0x004fe20000000007 */
[----:B------:R-:W-:Y:S01]  /*08e0*/  I2FP.F32.U32 R7, UR7 ;  /* 0x0000000700077c45 */ /* 0x000fe20008201000 */
[----:B------:R-:W-:Y:S01]  /*08f0*/  UIADD3 UR7, UPT, UPT, UR4, 0x3, URZ ;  /* 0x0000000304077890 */ /* 0x000fe2000fffe0ff */
[----:B------:R-:W-:-:S03]  /*0900*/  FADD R8, R8, R12 ;  /* 0x0000000c08087221 */ /* 0x000fc60000000000 */
[----:B---3--:R-:W-:Y:S01]  /*0910*/  FFMA R5, R14, R7, R5 ;  /* 0x000000070e057223 */ /* 0x008fe20000000005 */
[----:B------:R-:W-:Y:S01]  /*0920*/  FADD R8, R8, R14 ;  /* 0x0000000e08087221 */ /* 0x000fe20000000000 */
[----:B------:R-:W-:Y:S01]  /*0930*/  I2FP.F32.U32 R7, UR7 ;  /* 0x0000000700077c45 */ /* 0x000fe20008201000 */
[----:B------:R-:W-:Y:S01]  /*0940*/  UIADD3 UR7, UPT, UPT, UR4, 0x5, URZ ;  /* 0x0000000504077890 */ /* 0x000fe2000fffe0ff */
[----:B----4-:R-:W-:Y:S01]  /*0950*/  FFMA R5, R16, R9, R5 ;  /* 0x0000000910057223 */ /* 0x010fe20000000005 */
[----:B------:R-:W-:-:S03]  /*0960*/  FADD R8, R8, R16 ;  /* 0x0000001008087221 */ /* 0x000fc60000000000 */
[----:B-----5:R-:W-:Y:S01]  /*0970*/  FFMA R5, R18, R7, R5 ;  /* 0x0000000712057223 */ /* 0x020fe20000000005 */
[----:B------:R-:W-:Y:S01]  /*0980*/  I2FP.F32.U32 R7, UR10 ;  /* 0x0000000a00077c45 */ /* 0x000fe20008201000 */
[----:B------:R-:W-:Y:S01]  /*0990*/  FADD R8, R8, R18 ;  /* 0x0000001208087221 */ /* 0x000fe20000000000 */
[----:B------:R-:W-:Y:S01]  /*09a0*/  UIADD3 UR10, UPT, UPT, UR4, 0x6, URZ ;  /* 0x00000006040a7890 */ /* 0x000fe2000fffe0ff */
[----:B------:R-:W-:Y:S01]  /*09b0*/  I2FP.F32.U32 R9, UR7 ;  /* 0x0000000700097c45 */ /* 0x000fe20008201000 */
[----:B------:R-:W-:Y:S01]  /*09c0*/  UIADD3 UR7, UPT, UPT, UR4, 0x7, URZ ;  /* 0x0000000704077890 */ /* 0x000fe2000fffe0ff */
[----:B0-----:R-:W-:Y:S01]  /*09d0*/  FFMA R10, R20, R7, R5 ;  /* 0x00000007140a7223 */ /* 0x001fe20000000005 */
[----:B------:R-:W-:Y:S01]  /*09e0*/  FADD R8, R8, R20 ;  /* 0x0000001408087221 */ /* 0x000fe20000000000 */
[----:B------:R-:W-:Y:S01]  /*09f0*/  UIADD3 UR4, UPT, UPT, UR4, 0x8, URZ ;  /* 0x0000000804047890 */ /* 0x000fe2000fffe0ff */
[----:B------:R-:W-:Y:S01]  /*0a00*/  I2FP.F32.U32 R5, UR10 ;  /* 0x0000000a00057c45 */ /* 0x000fe20008201000 */
[----:B------:R-:W-:Y:S01]  /*0a10*/  FFMA R9, R3, R9, R10 ;  /* 0x0000000903097223 */ /* 0x000fe2000000000a */
[----:B------:R-:W-:Y:S01]  /*0a20*/  FADD R3, R8, R3 ;  /* 0x0000000308037221 */ /* 0x000fe20000000000 */
[----:B------:R-:W-:-:S02]  /*0a30*/  I2FP.F32.U32 R7, UR7 ;  /* 0x0000000700077c45 */ /* 0x000fc40008201000 */
[----:B------:R-:W-:Y:S01]  /*0a40*/  FFMA R5, R2, R5, R9 ;  /* 0x0000000502057223 */ /* 0x000fe20000000009 */
[----:B------:R-:W-:-:S03]  /*0a50*/  FADD R3, R3, R2 ;  /* 0x0000000203037221 */ /* 0x000fc60000000000 */
[----:B------:R-:W-:Y:S01]  /*0a60*/  FFMA R7, R4, R7, R5 ;  /* 0x0000000704077223 */ /* 0x000fe20000000005 */
[----:B------:R-:W-:-:S07]  /*0a70*/  FADD R8, R3, R4 ;  /* 0x0000000403087221 */ /* 0x000fce0000000000 */
.L_x_51:
[----:B------:R-:W-:Y:S05]  /*0a80*/  BRA.U !UP1, `(.L_x_48) ;  /* 0x0000000109a47547 */ /* 0x000fea000b800000 */
[----:B------:R-:W-:Y:S02]  /*0a90*/  UISETP.GE.U32.AND UP0, UPT, UR5, 0x4, UPT ;  /* 0x000000040500788c */ /* 0x000fe4000bf06070 */
[----:B------:R-:W-:-:S04]  /*0aa0*/  ULOP3.LUT UR6, UR6, 0x3, URZ, 0xc0, !UPT ;  /* 0x0000000306067892 */ /* 0x000fc8000f8ec0ff */
[----:B------:R-:W-:-:S03]  /*0ab0*/  UISETP.NE.AND UP1, UPT, UR6, URZ, UPT ;  /* 0x000000ff0600728c */ /* 0x000fc6000bf25270 */
[----:B------:R-:W-:Y:S08]  /*0ac0*/  BRA.U !UP0, `(.L_x_52) ;  /* 0x00000001085c7547 */ /* 0x000ff0000b800000 */
[----:B------:R-:W0:Y:S01]  /*0ad0*/  LDC.64 R2, c[0x0][0x380] ;  /* 0x0000e000ff027b82 */ /* 0x000e220000000a00 */
[----:B------:R-:W-:-:S04]  /*0ae0*/  VIADD R5, R0, UR4 ;  /* 0x0000000400057c36 */ /* 0x000fc80008000000 */
[----:B0-----:R-:W-:-:S05]  /*0af0*/  IMAD.WIDE R2, R5, 0x4, R2 ;  /* 0x0000000405027825 */ /* 0x001fca00078e0202 */
[----:B------:R-:W2:Y:S04]  /*0b00*/  LDG.E R4, desc[UR8][R2.64] ;  /* 0x0000000802047981 */ /* 0x000ea8000c1e1900 */
[----:B------:R-:W3:Y:S04]  /*0b10*/  LDG.E R10, desc[UR8][R2.64+0x4] ;  /* 0x00000408020a7981 */ /* 0x000ee8000c1e1900 */
[----:B------:R-:W4:Y:S04]  /*0b20*/  LDG.E R12, desc[UR8][R2.64+0x8] ;  /* 0x00000808020c7981 */ /* 0x000f28000c1e1900 */
[----:B------:R0:W5:Y:S01]  /*0b30*/  LDG.E R14, desc[UR8][R2.64+0xc] ;  /* 0x00000c08020e7981 */ /* 0x000162000c1e1900 */
[----:B------:R-:W-:-:S02]  /*0b40*/  UIADD3 UR5, UPT, UPT, UR4, 0x1, URZ ;  /* 0x0000000104057890 */ /* 0x000fc4000fffe0ff */
[----:B------:R-:W-:Y:S01]  /*0b50*/  I2FP.F32.U32 R5, UR4 ;  /* 0x0000000400057c45 */ /* 0x000fe20008201000 */
[----:B------:R-:W-:-:S03]  /*0b60*/  UIADD3 UR7, UPT, UPT, UR4, 0x2, URZ ;  /* 0x0000000204077890 */ /* 0x000fc6000fffe0ff */
[----:B------:R-:W-:Y:S01]  /*0b70*/  I2FP.F32.U32 R9, UR5 ;  /* 0x0000000500097c45 */ /* 0x000fe20008201000 */
[----:B------:R-:W-:Y:S02]  /*0b80*/  UIADD3 UR5, UPT, UPT, UR4, 0x3, URZ ;  /* 0x0000000304057890 */ /* 0x000fe4000fffe0ff */
[----:B------:R-:W-:-:S04]  /*0b90*/  UIADD3 UR4, UPT, UPT, UR4, 0x4, URZ ;  /* 0x0000000404047890 */ /* 0x000fc8000fffe0ff */
[----:B0-----:R-:W-:Y:S01]  /*0ba0*/  I2FP.F32.U32 R2, UR5 ;  /* 0x0000000500027c45 */ /* 0x001fe20008201000 */
[----:B--2---:R-:W-:Y:S01]  /*0bb0*/  FFMA R5, R4, R5, R7 ;  /* 0x0000000504057223 */ /* 0x004fe20000000007 */
[----:B------:R-:W-:Y:S01]  /*0bc0*/  FADD R4, R8, R4 ;  /* 0x0000000408047221 */ /* 0x000fe20000000000 */
[----:B------:R-:W-:Y:S02]  /*0bd0*/  I2FP.F32.U32 R7, UR7 ;  /* 0x0000000700077c45 */ /* 0x000fe40008201000 */
[----:B---3--:R-:W-:Y:S01]  /*0be0*/  FFMA R5, R10, R9, R5 ;  /* 0x000000090a057223 */ /* 0x008fe20000000005 */
[----:B------:R-:W-:-:S03]  /*0bf0*/  FADD R4, R4, R10 ;  /* 0x0000000a04047221 */ /* 0x000fc60000000000 */
[----:B----4-:R-:W-:Y:S01]  /*0c00*/  FFMA R7, R12, R7, R5 ;  /* 0x000000070c077223 */ /* 0x010fe20000000005 */
[----:B------:R-:W-:-:S03]  /*0c10*/  FADD R4, R4, R12 ;  /* 0x0000000c04047221 */ /* 0x000fc60000000000 */
[----:B-----5:R-:W-:Y:S01]  /*0c20*/  FFMA R7, R14, R2, R7 ;  /* 0x000000020e077223 */ /* 0x020fe20000000007 */
[----:B------:R-:W-:-:S07]  /*0c30*/  FADD R8, R4, R14 ;  /* 0x0000000e04087221 */ /* 0x000fce0000000000 */
.L_x_52:
[----:B------:R-:W-:Y:S05]  /*0c40*/  BRA.U !UP1, `(.L_x_48) ;  /* 0x0000000109347547 */ /* 0x000fea000b800000 */
[----:B------:R-:W0:Y:S01]  /*0c50*/  LDC.64 R4, c[0x0][0x380] ;  /* 0x0000e000ff047b82 */ /* 0x000e220000000a00 */
[----:B------:R-:W-:Y:S01]  /*0c60*/  IADD3 R9, PT, PT, R0, UR4, RZ ;  /* 0x0000000400097c10 */ /* 0x000fe2000fffe0ff */
[----:B------:R-:W-:-:S12]  /*0c70*/  UIADD3 UR6, UPT, UPT, -UR6, URZ, URZ ;  /* 0x000000ff06067290 */ /* 0x000fd8000fffe1ff */
.L_x_53:
[----:B0-----:R-:W-:-:S06]  /*0c80*/  IMAD.WIDE R2, R9, 0x4, R4 ;  /* 0x0000000409027825 */ /* 0x001fcc00078e0204 */
[----:B------:R-:W2:Y:S01]  /*0c90*/  LDG.E R2, desc[UR8][R2.64] ;  /* 0x0000000802027981 */ /* 0x000ea2000c1e1900 */
[----:B------:R-:W-:Y:S01]  /*0ca0*/  UIADD3 UR6, UPT, UPT, UR6, 0x1, URZ ;  /* 0x0000000106067890 */ /* 0x000fe2000fffe0ff */
[----:B------:R-:W-:Y:S01]  /*0cb0*/  I2FP.F32.U32 R0, UR4 ;  /* 0x0000000400007c45 */ /* 0x000fe20008201000 */
[----:B------:R-:W-:Y:S01]  /*0cc0*/  UIADD3 UR4, UPT, UPT, UR4, 0x1, URZ ;  /* 0x0000000104047890 */ /* 0x000fe2000fffe0ff */
[----:B------:R-:W-:Y:S01]  /*0cd0*/  IADD3 R9, PT, PT, R9, 0x1, RZ ;  /* 0x0000000109097810 */ /* 0x000fe20007ffe0ff */
[----:B------:R-:W-:Y:S02]  /*0ce0*/  UISETP.NE.AND UP0, UPT, UR6, URZ, UPT ;  /* 0x000000ff0600728c */ /* 0x000fe4000bf05270 */
[C---:B--2---:R-:W-:Y:S01]  /*0cf0*/  FFMA R7, R2.reuse, R0, R7 ;  /* 0x0000000002077223 */ /* 0x044fe20000000007 */
[----:B------:R-:W-:-:S06]  /*0d00*/  FADD R8, R2, R8 ;  /* 0x0000000802087221 */ /* 0x000fcc0000000000 */
[----:B------:R-:W-:Y:S05]  /*0d10*/  BRA.U UP0, `(.L_x_53) ;  /* 0xfffffffd00d87547 */ /* 0x000fea000b83ffff */
.L_x_48:
        /* <DEDUP_REMOVED lines=9> */
[----:B------:R-:W-:Y:S01]  /*0db0*/  IMAD.MOV.U32 R0, RZ, RZ, R7 ;  /* 0x000000ffff007224 */ /* 0x000fe200078e0007 */
[----:B------:R-:W-:Y:S02]  /*0dc0*/  MOV R3, R8 ;  /* 0x0000000800037202 */ /* 0x000fe40000000f00 */
[----:B------:R-:W-:-:S07]  /*0dd0*/  MOV R2, 0xdf0 ;  /* 0x00000df000027802 */ /* 0x000fce0000000f00 */
[----:B------:R-:W-:Y:S05]  /*0de0*/  CALL.REL.NOINC `($__internal_3_$__cuda_sm3x_div_rn_noftz_f32_slowpath) ;  /* 0x0000000000587944 */ /* 0x000fea0003c00000 */
.L_x_55:
[----:B------:R-:W-:Y:S05]  /*0df0*/  BSYNC.RECONVERGENT B0 ;  /* 0x0000000000007941 */ /* 0x000fea0003800200 */
.L_x_54:
[----:B------:R-:W0:Y:S01]  /*0e00*/  LDCU UR4, c[0x0][0x398] ;  /* 0x00007300ff0477ac */ /* 0x000e220008000800 */
[----:B------:R-:W-:Y:S01]  /*0e10*/  BSSY.RECONVERGENT B0, `(.L_x_56) ;  /* 0x000000f000007945 */ /* 0x000fe20003800200 */
[----:B0-----:R-:W-:Y:S01]  /*0e20*/  I2FP.F32.S32 R3, UR4 ;  /* 0x0000000400037c45 */ /* 0x001fe20008201400 */
[----:B------:R-:W0:Y:S03]  /*0e30*/  LDCU UR4, c[0x0][0x3a0] ;  /* 0x00007400ff0477ac */ /* 0x000e260008000800 */
[----:B------:R-:W1:Y:S01]  /*0e40*/  MUFU.RCP R2, R3 ;  /* 0x0000000300027308 */ /* 0x000e620000001000 */
[----:B0-----:R-:W-:Y:S01]  /*0e50*/  FMUL R0, R0, UR4 ;  /* 0x0000000400007c20 */ /* 0x001fe20008400000 */
[----:B-1----:R-:W-:-:S06]  /*0e60*/  FFMA R5, -R3, R2, 1 ;  /* 0x3f80000003057423 */ /* 0x002fcc0000000102 */
[----:B------:R-:W0:Y:S01]  /*0e70*/  FCHK P0, R0, R3 ;  /* 0x0000000300007302 */ /* 0x000e220000000000 */
[----:B------:R-:W-:-:S04]  /*0e80*/  FFMA R5, R2, R5, R2 ;  /* 0x0000000502057223 */ /* 0x000fc80000000002 */
[----:B------:R-:W-:-:S04]  /*0e90*/  FFMA R2, R0, R5, RZ ;  /* 0x0000000500027223 */ /* 0x000fc800000000ff */
[----:B------:R-:W-:-:S04]  /*0ea0*/  FFMA R4, -R3, R2, R0 ;  /* 0x0000000203047223 */ /* 0x000fc80000000100 */
[----:B------:R-:W-:Y:S01]  /*0eb0*/  FFMA R5, R5, R4, R2 ;  /* 0x0000000405057223 */ /* 0x000fe20000000002 */
[----:B0-----:R-:W-:Y:S06]  /*0ec0*/  @!P0 BRA `(.L_x_57) ;  /* 0x00000000000c8947 */ /* 0x001fec0003800000 */
[----:B------:R-:W-:-:S07]  /*0ed0*/  MOV R2, 0xef0 ;  /* 0x00000ef000027802 */ /* 0x000fce0000000f00 */
[----:B------:R-:W-:Y:S05]  /*0ee0*/  CALL.REL.NOINC `($__internal_3_$__cuda_sm3x_div_rn_noftz_f32_slowpath) ;  /* 0x0000000000187944 */ /* 0x000fea0003c00000 */
[----:B------:R-:W-:-:S07]  /*0ef0*/  MOV R5, R0 ;  /* 0x0000000000057202 */ /* 0x000fce0000000f00 */
.L_x_57:
[----:B------:R-:W-:Y:S05]  /*0f00*/  BSYNC.RECONVERGENT B0 ;  /* 0x0000000000007941 */ /* 0x000fea0003800200 */
.L_x_56:
[----:B------:R-:W0:Y:S02]  /*0f10*/  LDC.64 R2, c[0x0][0x388] ;  /* 0x0000e200ff027b82 */ /* 0x000e240000000a00 */
[----:B0-----:R-:W-:-:S05]  /*0f20*/  IMAD.WIDE R6, R6, 0x4, R2 ;  /* 0x0000000406067825 */ /* 0x001fca00078e0202 */
[----:B------:R-:W-:Y:S01]  /*0f30*/  STG.E desc[UR8][R6.64], R5 ;  /* 0x0000000506007986 */ /* 0x000fe2000c101908 */
[----:B------:R-:W-:Y:S05]  /*0f40*/  EXIT ;  /* 0x000000000000794d */ /* 0x000fea0003800000 */
        .weak           $__internal_3_$__cuda_sm3x_div_rn_noftz_f32_slowpath
        .type           $__internal_3_$__cuda_sm3x_div_rn_noftz_f32_slowpath,@function
        .size           $__internal_3_$__cuda_sm3x_div_rn_noftz_f32_slowpath,(.L_x_73 - $__internal_3_$__cuda_sm3x_div_rn_noftz_f32_slowpath)
$__internal_3_$__cuda_sm3x_div_rn_noftz_f32_slowpath:
[----:B------:R-:W-:Y:S01]  /*0f50*/  SHF.R.U32.HI R5, RZ, 0x17, R3 ;  /* 0x00000017ff057819 */ /* 0x000fe20000011603 */
[----:B------:R-:W-:Y:S01]  /*0f60*/  BSSY.RECONVERGENT B1, `(.L_x_58) ;  /* 0x0000062000017945 */ /* 0x000fe20003800200 */
[----:B------:R-:W-:Y:S02]  /*0f70*/  SHF.R.U32.HI R4, RZ, 0x17, R0 ;  /* 0x00000017ff047819 */ /* 0x000fe40000011600 */
[----:B------:R-:W-:Y:S02]  /*0f80*/  LOP3.LUT R12, R5, 0xff, RZ, 0xc0, !PT ;  /* 0x000000ff050c7812 */ /* 0x000fe400078ec0ff */
[----:B------:R-:W-:-:S03]  /*0f90*/  LOP3.LUT R9, R4, 0xff, RZ, 0xc0, !PT ;  /* 0x000000ff04097812 */ /* 0x000fc600078ec0ff */
[----:B------:R-:W-:Y:S01]  /*0fa0*/  VIADD R7, R12, 0xffffffff ;  /* 0xffffffff0c077836 */ /* 0x000fe20000000000 */
[----:B------:R-:W-:-:S04]  /*0fb0*/  IADD3 R5, PT, PT, R9, -0x1, RZ ;  /* 0xffffffff09057810 */ /* 0x000fc80007ffe0ff */
        /* <DEDUP_REMOVED lines=22> */
[----:B------:R-:W-:Y:S01]  /*1120*/  @P0 IMAD.MOV.U32 R4, RZ, RZ, RZ ;  /* 0x000000ffff040224 */ /* 0x000fe200078e00ff */
[----:B------:R-:W-:Y:S01]  /*1130*/  @!P0 MOV R4, 0xffffffc0 ;  /* 0xffffffc000048802 */ /* 0x000fe20000000f00 */
[----:B------:R-:W-:Y:S01]  /*1140*/  @!P0 FFMA R0, R0, 1.84467440737095516160e+19, RZ ;  /* 0x5f80000000008823 */ /* 0x000fe200000000ff */
[----:B------:R-:W-:Y:S02]  /*1150*/  @!P1 FFMA R3, R3, 1.84467440737095516160e+19, RZ ;  /* 0x5f80000003039823 */ /* 0x000fe400000000ff */
[----:B------:R-:W-:-:S07]  /*1160*/  @!P1 IADD3 R4, PT, PT, R4, 0x40, RZ ;  /* 0x0000004004049810 */ /* 0x000fce0007ffe0ff */
.L_x_59:
[----:B------:R-:W-:Y:S01]  /*1170*/  LEA R8, R12, 0xc0800000, 0x17 ;  /* 0xc08000000c087811 */ /* 0x000fe200078eb8ff */
[----:B------:R-:W-:Y:S04]  /*1180*/  BSSY.RECONVERGENT B2, `(.L_x_64) ;  /* 0x0000036000027945 */ /* 0x000fe80003800200 */
[----:B------:R-:W-:Y:S01]  /*1190*/  IMAD.IADD R8, R3, 0x1, -R8 ;  /* 0x0000000103087824 */ /* 0x000fe200078e0a08 */
[----:B------:R-:W-:-:S03]  /*11a0*/  IADD3 R3, PT, PT, R9, -0x7f, RZ ;  /* 0xffffff8109037810 */ /* 0x000fc60007ffe0ff */
[----:B------:R-:W0:Y:S01]  /*11b0*/  MUFU.RCP R5, R8 ;  /* 0x0000000800057308 */ /* 0x000e220000001000 */
[----:B------:R-:W-:Y:S01]  /*11c0*/  FADD.FTZ R7, -R8, -RZ ;  /* 0x800000ff08077221 */ /* 0x000fe20000010100 */
[----:B------:R-:W-:-:S03]  /*11d0*/  IMAD R0, R3, -0x800000, R0 ;  /* 0xff80000003007824 */ /* 0x000fc600078e0200 */
[----:B0-----:R-:W-:-:S04]  /*11e0*/  FFMA R10, R5, R7, 1 ;  /* 0x3f800000050a7423 */ /* 0x001fc80000000007 */
[----:B------:R-:W-:-:S04]  /*11f0*/  FFMA R14, R5, R10, R5 ;  /* 0x0000000a050e7223 */ /* 0x000fc80000000005 */
[----:B------:R-:W-:-:S04]  /*1200*/  FFMA R5, R0, R14, RZ ;  /* 0x0000000e00057223 */ /* 0x000fc800000000ff */
[----:B------:R-:W-:-:S04]  /*1210*/  FFMA R10, R7, R5, R0 ;  /* 0x00000005070a7223 */ /* 0x000fc80000000000 */
[----:B------:R-:W-:Y:S01]  /*1220*/  FFMA R9, R14, R10, R5 ;  /* 0x0000000a0e097223 */ /* 0x000fe20000000005 */
[----:B------:R-:W-:-:S03]  /*1230*/  IADD3 R5, PT, PT, R3, 0x7f, -R12 ;  /* 0x0000007f03057810 */ /* 0x000fc60007ffe80c */
[----:B------:R-:W-:Y:S01]  /*1240*/  FFMA R10, R7, R9, R0 ;  /* 0x00000009070a7223 */ /* 0x000fe20000000000 */
[----:B------:R-:W-:-:S03]  /*1250*/  IADD3 R5, PT, PT, R5, R4, RZ ;  /* 0x0000000405057210 */ /* 0x000fc60007ffe0ff */
[----:B------:R-:W-:-:S05]  /*1260*/  FFMA R0, R14, R10, R9 ;  /* 0x0000000a0e007223 */ /* 0x000fca0000000009 */
[----:B------:R-:W-:-:S04]  /*1270*/  SHF.R.U32.HI R3, RZ, 0x17, R0 ;  /* 0x00000017ff037819 */ /* 0x000fc80000011600 */
[----:B------:R-:W-:-:S05]  /*1280*/  LOP3.LUT R3, R3, 0xff, RZ, 0xc0, !PT ;  /* 0x000000ff03037812 */ /* 0x000fca00078ec0ff */
[----:B------:R-:W-:-:S05]  /*1290*/  IMAD.IADD R7, R3, 0x1, R5 ;  /* 0x0000000103077824 */ /* 0x000fca00078e0205 */
        /* <DEDUP_REMOVED lines=16> */
[----:B------:R-:W-:Y:S01]  /*13a0*/  ISETP.NE.AND P1, PT, R7, RZ, PT ;  /* 0x000000ff0700720c */ /* 0x000fe20003f25270 */
[----:B------:R-:W-:Y:S01]  /*13b0*/  IMAD.MOV R7, RZ, RZ, -R7 ;  /* 0x000000ffff077224 */ /* 0x000fe200078e0a07 */
[----:B------:R-:W-:Y:S02]  /*13c0*/  LOP3.LUT R5, R5, 0x800000, RZ, 0xfc, !PT ;  /* 0x0080000005057812 */ /* 0x000fe400078efcff */
        /* <DEDUP_REMOVED lines=9> */
[----:B------:R-:W-:-:S04]  /*1460*/  LOP3.LUT R3, R3, R4, RZ, 0xc0, !PT ;  /* 0x0000000403037212 */ /* 0x000fc800078ec0ff */
[----:B------:R-:W-:-:S04]  /*1470*/  IADD3 R3, PT, PT, R8, R3, RZ ;  /* 0x0000000308037210 */ /* 0x000fc80007ffe0ff */
[----:B------:R-:W-:Y:S01]  /*1480*/  LOP3.LUT R0, R3, R0, RZ, 0xfc, !PT ;  /* 0x0000000003007212 */ /* 0x000fe200078efcff */
[----:B------:R-:W-:Y:S06]  /*1490*/  BRA `(.L_x_67) ;  /* 0x0000000000107947 */ /* 0x000fec0003800000 */
.L_x_66:
[----:B------:R-:W-:-:S04]  /*14a0*/  LOP3.LUT R0, R0, 0x80000000, RZ, 0xc0, !PT ;  /* 0x8000000000007812 */ /* 0x000fc800078ec0ff */
[----:B------:R-:W-:Y:S01]  /*14b0*/  LOP3.LUT R0, R0, 0x7f800000, RZ, 0xfc, !PT ;  /* 0x7f80000000007812 */ /* 0x000fe200078efcff */
[----:B------:R-:W-:Y:S06]  /*14c0*/  BRA `(.L_x_67) ;  /* 0x0000000000047947 */ /* 0x000fec0003800000 */
.L_x_65:
[----:B------:R-:W-:-:S07]  /*14d0*/  LEA R0, R5, R0, 0x17 ;  /* 0x0000000005007211 */ /* 0x000fce00078eb8ff */
.L_x_67:
[----:B------:R-:W-:Y:S05]  /*14e0*/  BSYNC.RECONVERGENT B2 ;  /* 0x0000000000027941 */ /* 0x000fea0003800200 */
.L_x_64:
[----:B------:R-:W-:Y:S05]  /*14f0*/  BRA `(.L_x_68) ;  /* 0x0000000000207947 */ /* 0x000fea0003800000 */
.L_x_63:
[----:B------:R-:W-:-:S04]  /*1500*/  LOP3.LUT R0, R3, 0x80000000, R0, 0x48, !PT ;  /* 0x8000000003007812 */ /* 0x000fc800078e4800 */
[----:B------:R-:W-:Y:S01]  /*1510*/  LOP3.LUT R0, R0, 0x7f800000, RZ, 0xfc, !PT ;  /* 0x7f80000000007812 */ /* 0x000fe200078efcff */
[----:B------:R-:W-:Y:S06]  /*1520*/  BRA `(.L_x_68) ;  /* 0x0000000000147947 */ /* 0x000fec0003800000 */
.L_x_62:
[----:B------:R-:W-:Y:S01]  /*1530*/  LOP3.LUT R0, R3, 0x80000000, R0, 0x48, !PT ;  /* 0x8000000003007812 */ /* 0x000fe200078e4800 */
[----:B------:R-:W-:Y:S06]  /*1540*/  BRA `(.L_x_68) ;  /* 0x00000000000c7947 */ /* 0x000fec0003800000 */
.L_x_61:
[----:B------:R-:W0:Y:S01]  /*1550*/  MUFU.RSQ R0, -QNAN ;  /* 0xffc0000000007908 */ /* 0x000e220000001400 */
[----:B------:R-:W-:Y:S05]  /*1560*/  BRA `(.L_x_68) ;  /* 0x0000000000047947 */ /* 0x000fea0003800000 */
.L_x_60:
[----:B------:R-:W-:-:S07]  /*1570*/  FADD.FTZ R0, R0, R3 ;  /* 0x0000000300007221 */ /* 0x000fce0000010000 */
.L_x_68:
[----:B------:R-:W-:Y:S05]  /*1580*/  BSYNC.RECONVERGENT B1 ;  /* 0x0000000000017941 */ /* 0x000fea0003800200 */
.L_x_58:
[----:B------:R-:W-:-:S04]  /*1590*/  HFMA2 R3, -RZ, RZ, 0, 0 ;  /* 0x00000000ff037431 */ /* 0x000fc800000001ff */
[----:B0-----:R-:W-:Y:S05]  /*15a0*/  RET.REL.NODEC R2 `(_Z24spectral_centroid_kernelPKfPfiiiif) ;  /* 0xffffffe802947950 */ /* 0x001fea0003c3ffff */
.L_x_69:
        /* <DEDUP_REMOVED lines=13> */
.L_x_73:


//--------------------- .nv.shared.reserved.0     --------------------------
	.section	.nv.shared.reserved.0,"aw",@nobits
	.weak		__nv_reservedSMEM_offset_0_alias
	.size		__nv_reservedSMEM_offset_0_alias, 0, 64
	.other		__nv_reservedSMEM_offset_0_alias,@"STO_CUDA_RESERVED_SHARED STV_DEFAULT"
__nv_reservedSMEM_offset_0_alias:
	.zero		0
	.zero		64


//--------------------- .nv.constant0._Z17group_norm_kernelPKfPfiii --------------------------
	.section	.nv.constant0._Z17group_norm_kernelPKfPfiii,"a",@progbits
	.sectionflags	@""
	.align	4
.nv.constant0._Z17group_norm_kernelPKfPfiii:
	.zero		924


//--------------------- .nv.constant0._Z18interpolate_kernelPKfPfiii --------------------------
	.section	.nv.constant0._Z18interpolate_kernelPKfPfiii,"a",@progbits
	.sectionflags	@""
	.align	4
.nv.constant0._Z18interpolate_kernelPKfPfiii:
	.zero		924


//--------------------- .nv.constant0._Z24spectral_centroid_kernelPKfPfiiiif --------------------------
	.section	.nv.constant0._Z24spectral_centroid_kernelPKfPfiiiif,"a",@progbits
	.sectionflags	@""
	.align	4
.nv.constant0._Z24spectral_centroid_kernelPKfPfiiiif:
	.zero		932


//--------------------- SYMBOLS --------------------------

	.type		.nv.reservedSmem.offset0,@object
	.size		.nv.reservedSmem.offset0,0x4
